//
// Generated by NVIDIA NVVM Compiler
//
// Compiler Build ID: CL-36424714
// Cuda compilation tools, release 13.0, V13.0.88
// Based on NVVM 20.0.0
//

.version 9.0
.target sm_100
.address_size 64

	// .globl	_Z27compute_iso_undo_att_kernelPfS_S_S_S_S_S_S_ifPiS_S_S_S_S_S_S_S_S_S_S_
// _ZZ27compute_iso_undo_att_kernelPfS_S_S_S_S_S_S_ifPiS_S_S_S_S_S_S_S_S_S_S_E12s_dummyx_loc has been demoted
// _ZZ27compute_iso_undo_att_kernelPfS_S_S_S_S_S_S_ifPiS_S_S_S_S_S_S_S_S_S_S_E12s_dummyy_loc has been demoted
// _ZZ27compute_iso_undo_att_kernelPfS_S_S_S_S_S_S_ifPiS_S_S_S_S_S_S_S_S_S_S_E12s_dummyz_loc has been demoted
// _ZZ27compute_iso_undo_att_kernelPfS_S_S_S_S_S_S_ifPiS_S_S_S_S_S_S_S_S_S_S_E12sh_hprime_xx has been demoted

.visible .entry _Z27compute_iso_undo_att_kernelPfS_S_S_S_S_S_S_ifPiS_S_S_S_S_S_S_S_S_S_S_(
	.param .u64 .ptr .align 1 _Z27compute_iso_undo_att_kernelPfS_S_S_S_S_S_S_ifPiS_S_S_S_S_S_S_S_S_S_S__param_0,
	.param .u64 .ptr .align 1 _Z27compute_iso_undo_att_kernelPfS_S_S_S_S_S_S_ifPiS_S_S_S_S_S_S_S_S_S_S__param_1,
	.param .u64 .ptr .align 1 _Z27compute_iso_undo_att_kernelPfS_S_S_S_S_S_S_ifPiS_S_S_S_S_S_S_S_S_S_S__param_2,
	.param .u64 .ptr .align 1 _Z27compute_iso_undo_att_kernelPfS_S_S_S_S_S_S_ifPiS_S_S_S_S_S_S_S_S_S_S__param_3,
	.param .u64 .ptr .align 1 _Z27compute_iso_undo_att_kernelPfS_S_S_S_S_S_S_ifPiS_S_S_S_S_S_S_S_S_S_S__param_4,
	.param .u64 .ptr .align 1 _Z27compute_iso_undo_att_kernelPfS_S_S_S_S_S_S_ifPiS_S_S_S_S_S_S_S_S_S_S__param_5,
	.param .u64 .ptr .align 1 _Z27compute_iso_undo_att_kernelPfS_S_S_S_S_S_S_ifPiS_S_S_S_S_S_S_S_S_S_S__param_6,
	.param .u64 .ptr .align 1 _Z27compute_iso_undo_att_kernelPfS_S_S_S_S_S_S_ifPiS_S_S_S_S_S_S_S_S_S_S__param_7,
	.param .u32 _Z27compute_iso_undo_att_kernelPfS_S_S_S_S_S_S_ifPiS_S_S_S_S_S_S_S_S_S_S__param_8,
	.param .f32 _Z27compute_iso_undo_att_kernelPfS_S_S_S_S_S_S_ifPiS_S_S_S_S_S_S_S_S_S_S__param_9,
	.param .u64 .ptr .align 1 _Z27compute_iso_undo_att_kernelPfS_S_S_S_S_S_S_ifPiS_S_S_S_S_S_S_S_S_S_S__param_10,
	.param .u64 .ptr .align 1 _Z27compute_iso_undo_att_kernelPfS_S_S_S_S_S_S_ifPiS_S_S_S_S_S_S_S_S_S_S__param_11,
	.param .u64 .ptr .align 1 _Z27compute_iso_undo_att_kernelPfS_S_S_S_S_S_S_ifPiS_S_S_S_S_S_S_S_S_S_S__param_12,
	.param .u64 .ptr .align 1 _Z27compute_iso_undo_att_kernelPfS_S_S_S_S_S_S_ifPiS_S_S_S_S_S_S_S_S_S_S__param_13,
	.param .u64 .ptr .align 1 _Z27compute_iso_undo_att_kernelPfS_S_S_S_S_S_S_ifPiS_S_S_S_S_S_S_S_S_S_S__param_14,
	.param .u64 .ptr .align 1 _Z27compute_iso_undo_att_kernelPfS_S_S_S_S_S_S_ifPiS_S_S_S_S_S_S_S_S_S_S__param_15,
	.param .u64 .ptr .align 1 _Z27compute_iso_undo_att_kernelPfS_S_S_S_S_S_S_ifPiS_S_S_S_S_S_S_S_S_S_S__param_16,
	.param .u64 .ptr .align 1 _Z27compute_iso_undo_att_kernelPfS_S_S_S_S_S_S_ifPiS_S_S_S_S_S_S_S_S_S_S__param_17,
	.param .u64 .ptr .align 1 _Z27compute_iso_undo_att_kernelPfS_S_S_S_S_S_S_ifPiS_S_S_S_S_S_S_S_S_S_S__param_18,
	.param .u64 .ptr .align 1 _Z27compute_iso_undo_att_kernelPfS_S_S_S_S_S_S_ifPiS_S_S_S_S_S_S_S_S_S_S__param_19,
	.param .u64 .ptr .align 1 _Z27compute_iso_undo_att_kernelPfS_S_S_S_S_S_S_ifPiS_S_S_S_S_S_S_S_S_S_S__param_20,
	.param .u64 .ptr .align 1 _Z27compute_iso_undo_att_kernelPfS_S_S_S_S_S_S_ifPiS_S_S_S_S_S_S_S_S_S_S__param_21
)
{
	.reg .pred 	%p<4>;
	.reg .b16 	%rs<8>;
	.reg .b32 	%r<50>;
	.reg .b32 	%f<203>;
	.reg .b64 	%rd<66>;
	// demoted variable
	.shared .align 4 .b8 _ZZ27compute_iso_undo_att_kernelPfS_S_S_S_S_S_S_ifPiS_S_S_S_S_S_S_S_S_S_S_E12s_dummyx_loc[500];
	// demoted variable
	.shared .align 4 .b8 _ZZ27compute_iso_undo_att_kernelPfS_S_S_S_S_S_S_ifPiS_S_S_S_S_S_S_S_S_S_S_E12s_dummyy_loc[500];
	// demoted variable
	.shared .align 4 .b8 _ZZ27compute_iso_undo_att_kernelPfS_S_S_S_S_S_S_ifPiS_S_S_S_S_S_S_S_S_S_S_E12s_dummyz_loc[500];
	// demoted variable
	.shared .align 4 .b8 _ZZ27compute_iso_undo_att_kernelPfS_S_S_S_S_S_S_ifPiS_S_S_S_S_S_S_S_S_S_S_E12sh_hprime_xx[100];
	ld.param.u64 	%rd1, [_Z27compute_iso_undo_att_kernelPfS_S_S_S_S_S_S_ifPiS_S_S_S_S_S_S_S_S_S_S__param_0];
	ld.param.u64 	%rd2, [_Z27compute_iso_undo_att_kernelPfS_S_S_S_S_S_S_ifPiS_S_S_S_S_S_S_S_S_S_S__param_1];
	ld.param.u64 	%rd4, [_Z27compute_iso_undo_att_kernelPfS_S_S_S_S_S_S_ifPiS_S_S_S_S_S_S_S_S_S_S__param_3];
	ld.param.u64 	%rd5, [_Z27compute_iso_undo_att_kernelPfS_S_S_S_S_S_S_ifPiS_S_S_S_S_S_S_S_S_S_S__param_4];
	ld.param.u64 	%rd6, [_Z27compute_iso_undo_att_kernelPfS_S_S_S_S_S_S_ifPiS_S_S_S_S_S_S_S_S_S_S__param_5];
	ld.param.u64 	%rd8, [_Z27compute_iso_undo_att_kernelPfS_S_S_S_S_S_S_ifPiS_S_S_S_S_S_S_S_S_S_S__param_7];
	ld.param.u32 	%r4, [_Z27compute_iso_undo_att_kernelPfS_S_S_S_S_S_S_ifPiS_S_S_S_S_S_S_S_S_S_S__param_8];
	ld.param.f32 	%f1, [_Z27compute_iso_undo_att_kernelPfS_S_S_S_S_S_S_ifPiS_S_S_S_S_S_S_S_S_S_S__param_9];
	ld.param.u64 	%rd9, [_Z27compute_iso_undo_att_kernelPfS_S_S_S_S_S_S_ifPiS_S_S_S_S_S_S_S_S_S_S__param_10];
	ld.param.u64 	%rd10, [_Z27compute_iso_undo_att_kernelPfS_S_S_S_S_S_S_ifPiS_S_S_S_S_S_S_S_S_S_S__param_11];
	ld.param.u64 	%rd11, [_Z27compute_iso_undo_att_kernelPfS_S_S_S_S_S_S_ifPiS_S_S_S_S_S_S_S_S_S_S__param_12];
	ld.param.u64 	%rd12, [_Z27compute_iso_undo_att_kernelPfS_S_S_S_S_S_S_ifPiS_S_S_S_S_S_S_S_S_S_S__param_13];
	ld.param.u64 	%rd13, [_Z27compute_iso_undo_att_kernelPfS_S_S_S_S_S_S_ifPiS_S_S_S_S_S_S_S_S_S_S__param_14];
	ld.param.u64 	%rd14, [_Z27compute_iso_undo_att_kernelPfS_S_S_S_S_S_S_ifPiS_S_S_S_S_S_S_S_S_S_S__param_15];
	ld.param.u64 	%rd15, [_Z27compute_iso_undo_att_kernelPfS_S_S_S_S_S_S_ifPiS_S_S_S_S_S_S_S_S_S_S__param_16];
	ld.param.u64 	%rd16, [_Z27compute_iso_undo_att_kernelPfS_S_S_S_S_S_S_ifPiS_S_S_S_S_S_S_S_S_S_S__param_17];
	ld.param.u64 	%rd17, [_Z27compute_iso_undo_att_kernelPfS_S_S_S_S_S_S_ifPiS_S_S_S_S_S_S_S_S_S_S__param_18];
	ld.param.u64 	%rd18, [_Z27compute_iso_undo_att_kernelPfS_S_S_S_S_S_S_ifPiS_S_S_S_S_S_S_S_S_S_S__param_19];
	ld.param.u64 	%rd19, [_Z27compute_iso_undo_att_kernelPfS_S_S_S_S_S_S_ifPiS_S_S_S_S_S_S_S_S_S_S__param_20];
	ld.param.u64 	%rd20, [_Z27compute_iso_undo_att_kernelPfS_S_S_S_S_S_S_ifPiS_S_S_S_S_S_S_S_S_S_S__param_21];
	mov.u32 	%r5, %ctaid.x;
	mov.u32 	%r6, %ctaid.y;
	mov.u32 	%r7, %nctaid.x;
	mad.lo.s32 	%r1, %r6, %r7, %r5;
	mov.u32 	%r2, %tid.x;
	mad.lo.s32 	%r3, %r1, 125, %r2;
	setp.ge.s32 	%p1, %r1, %r4;
	@%p1 bra 	$L__BB0_3;
	cvta.to.global.u64 	%rd21, %rd9;
	cvta.to.global.u64 	%rd22, %rd10;
	mul.wide.s32 	%rd23, %r3, 4;
	add.s64 	%rd24, %rd21, %rd23;
	ld.global.u32 	%r8, [%rd24];
	mad.lo.s32 	%r9, %r8, 3, -3;
	mul.wide.s32 	%rd25, %r9, 4;
	add.s64 	%rd26, %rd22, %rd25;
	ld.global.f32 	%f2, [%rd26];
	shl.b32 	%r10, %r2, 2;
	mov.u32 	%r11, _ZZ27compute_iso_undo_att_kernelPfS_S_S_S_S_S_S_ifPiS_S_S_S_S_S_S_S_S_S_S_E12s_dummyx_loc;
	add.s32 	%r12, %r11, %r10;
	st.shared.f32 	[%r12], %f2;
	ld.global.f32 	%f3, [%rd26+4];
	mov.u32 	%r13, _ZZ27compute_iso_undo_att_kernelPfS_S_S_S_S_S_S_ifPiS_S_S_S_S_S_S_S_S_S_S_E12s_dummyy_loc;
	add.s32 	%r14, %r13, %r10;
	st.shared.f32 	[%r14], %f3;
	ld.global.f32 	%f4, [%rd26+8];
	mov.u32 	%r15, _ZZ27compute_iso_undo_att_kernelPfS_S_S_S_S_S_S_ifPiS_S_S_S_S_S_S_S_S_S_S_E12s_dummyz_loc;
	add.s32 	%r16, %r15, %r10;
	st.shared.f32 	[%r16], %f4;
	setp.ne.s32 	%p2, %r2, 0;
	@%p2 bra 	$L__BB0_3;
	cvta.to.global.u64 	%rd27, %rd20;
	ld.global.f32 	%f5, [%rd27];
	st.shared.f32 	[_ZZ27compute_iso_undo_att_kernelPfS_S_S_S_S_S_S_ifPiS_S_S_S_S_S_S_S_S_S_S_E12sh_hprime_xx], %f5;
	ld.global.f32 	%f6, [%rd27+4];
	st.shared.f32 	[_ZZ27compute_iso_undo_att_kernelPfS_S_S_S_S_S_S_ifPiS_S_S_S_S_S_S_S_S_S_S_E12sh_hprime_xx+4], %f6;
	ld.global.f32 	%f7, [%rd27+8];
	st.shared.f32 	[_ZZ27compute_iso_undo_att_kernelPfS_S_S_S_S_S_S_ifPiS_S_S_S_S_S_S_S_S_S_S_E12sh_hprime_xx+8], %f7;
	ld.global.f32 	%f8, [%rd27+12];
	st.shared.f32 	[_ZZ27compute_iso_undo_att_kernelPfS_S_S_S_S_S_S_ifPiS_S_S_S_S_S_S_S_S_S_S_E12sh_hprime_xx+12], %f8;
	ld.global.f32 	%f9, [%rd27+16];
	st.shared.f32 	[_ZZ27compute_iso_undo_att_kernelPfS_S_S_S_S_S_S_ifPiS_S_S_S_S_S_S_S_S_S_S_E12sh_hprime_xx+16], %f9;
	ld.global.f32 	%f10, [%rd27+20];
	st.shared.f32 	[_ZZ27compute_iso_undo_att_kernelPfS_S_S_S_S_S_S_ifPiS_S_S_S_S_S_S_S_S_S_S_E12sh_hprime_xx+20], %f10;
	ld.global.f32 	%f11, [%rd27+24];
	st.shared.f32 	[_ZZ27compute_iso_undo_att_kernelPfS_S_S_S_S_S_S_ifPiS_S_S_S_S_S_S_S_S_S_S_E12sh_hprime_xx+24], %f11;
	ld.global.f32 	%f12, [%rd27+28];
	st.shared.f32 	[_ZZ27compute_iso_undo_att_kernelPfS_S_S_S_S_S_S_ifPiS_S_S_S_S_S_S_S_S_S_S_E12sh_hprime_xx+28], %f12;
	ld.global.f32 	%f13, [%rd27+32];
	st.shared.f32 	[_ZZ27compute_iso_undo_att_kernelPfS_S_S_S_S_S_S_ifPiS_S_S_S_S_S_S_S_S_S_S_E12sh_hprime_xx+32], %f13;
	ld.global.f32 	%f14, [%rd27+36];
	st.shared.f32 	[_ZZ27compute_iso_undo_att_kernelPfS_S_S_S_S_S_S_ifPiS_S_S_S_S_S_S_S_S_S_S_E12sh_hprime_xx+36], %f14;
	ld.global.f32 	%f15, [%rd27+40];
	st.shared.f32 	[_ZZ27compute_iso_undo_att_kernelPfS_S_S_S_S_S_S_ifPiS_S_S_S_S_S_S_S_S_S_S_E12sh_hprime_xx+40], %f15;
	ld.global.f32 	%f16, [%rd27+44];
	st.shared.f32 	[_ZZ27compute_iso_undo_att_kernelPfS_S_S_S_S_S_S_ifPiS_S_S_S_S_S_S_S_S_S_S_E12sh_hprime_xx+44], %f16;
	ld.global.f32 	%f17, [%rd27+48];
	st.shared.f32 	[_ZZ27compute_iso_undo_att_kernelPfS_S_S_S_S_S_S_ifPiS_S_S_S_S_S_S_S_S_S_S_E12sh_hprime_xx+48], %f17;
	ld.global.f32 	%f18, [%rd27+52];
	st.shared.f32 	[_ZZ27compute_iso_undo_att_kernelPfS_S_S_S_S_S_S_ifPiS_S_S_S_S_S_S_S_S_S_S_E12sh_hprime_xx+52], %f18;
	ld.global.f32 	%f19, [%rd27+56];
	st.shared.f32 	[_ZZ27compute_iso_undo_att_kernelPfS_S_S_S_S_S_S_ifPiS_S_S_S_S_S_S_S_S_S_S_E12sh_hprime_xx+56], %f19;
	ld.global.f32 	%f20, [%rd27+60];
	st.shared.f32 	[_ZZ27compute_iso_undo_att_kernelPfS_S_S_S_S_S_S_ifPiS_S_S_S_S_S_S_S_S_S_S_E12sh_hprime_xx+60], %f20;
	ld.global.f32 	%f21, [%rd27+64];
	st.shared.f32 	[_ZZ27compute_iso_undo_att_kernelPfS_S_S_S_S_S_S_ifPiS_S_S_S_S_S_S_S_S_S_S_E12sh_hprime_xx+64], %f21;
	ld.global.f32 	%f22, [%rd27+68];
	st.shared.f32 	[_ZZ27compute_iso_undo_att_kernelPfS_S_S_S_S_S_S_ifPiS_S_S_S_S_S_S_S_S_S_S_E12sh_hprime_xx+68], %f22;
	ld.global.f32 	%f23, [%rd27+72];
	st.shared.f32 	[_ZZ27compute_iso_undo_att_kernelPfS_S_S_S_S_S_S_ifPiS_S_S_S_S_S_S_S_S_S_S_E12sh_hprime_xx+72], %f23;
	ld.global.f32 	%f24, [%rd27+76];
	st.shared.f32 	[_ZZ27compute_iso_undo_att_kernelPfS_S_S_S_S_S_S_ifPiS_S_S_S_S_S_S_S_S_S_S_E12sh_hprime_xx+76], %f24;
	ld.global.f32 	%f25, [%rd27+80];
	st.shared.f32 	[_ZZ27compute_iso_undo_att_kernelPfS_S_S_S_S_S_S_ifPiS_S_S_S_S_S_S_S_S_S_S_E12sh_hprime_xx+80], %f25;
	ld.global.f32 	%f26, [%rd27+84];
	st.shared.f32 	[_ZZ27compute_iso_undo_att_kernelPfS_S_S_S_S_S_S_ifPiS_S_S_S_S_S_S_S_S_S_S_E12sh_hprime_xx+84], %f26;
	ld.global.f32 	%f27, [%rd27+88];
	st.shared.f32 	[_ZZ27compute_iso_undo_att_kernelPfS_S_S_S_S_S_S_ifPiS_S_S_S_S_S_S_S_S_S_S_E12sh_hprime_xx+88], %f27;
	ld.global.f32 	%f28, [%rd27+92];
	st.shared.f32 	[_ZZ27compute_iso_undo_att_kernelPfS_S_S_S_S_S_S_ifPiS_S_S_S_S_S_S_S_S_S_S_E12sh_hprime_xx+92], %f28;
	ld.global.f32 	%f29, [%rd27+96];
	st.shared.f32 	[_ZZ27compute_iso_undo_att_kernelPfS_S_S_S_S_S_S_ifPiS_S_S_S_S_S_S_S_S_S_S_E12sh_hprime_xx+96], %f29;
$L__BB0_3:
	setp.ge.s32 	%p3, %r1, %r4;
	bar.sync 	0;
	@%p3 bra 	$L__BB0_5;
	ld.param.u64 	%rd65, [_Z27compute_iso_undo_att_kernelPfS_S_S_S_S_S_S_ifPiS_S_S_S_S_S_S_S_S_S_S__param_6];
	ld.param.u64 	%rd64, [_Z27compute_iso_undo_att_kernelPfS_S_S_S_S_S_S_ifPiS_S_S_S_S_S_S_S_S_S_S__param_2];
	mad.lo.s32 	%r17, %r1, 125, %r2;
	cvta.to.global.u64 	%rd28, %rd1;
	mul.wide.s32 	%rd29, %r17, 4;
	add.s64 	%rd30, %rd28, %rd29;
	cvta.to.global.u64 	%rd31, %rd2;
	add.s64 	%rd32, %rd31, %rd29;
	cvta.to.global.u64 	%rd33, %rd64;
	add.s64 	%rd34, %rd33, %rd29;
	cvta.to.global.u64 	%rd35, %rd4;
	add.s64 	%rd36, %rd35, %rd29;
	cvta.to.global.u64 	%rd37, %rd5;
	add.s64 	%rd38, %rd37, %rd29;
	cvta.to.global.u64 	%rd39, %rd6;
	add.s64 	%rd40, %rd39, %rd29;
	cvt.u16.u32 	%rs1, %r2;
	mul.hi.u16 	%rs2, %rs1, 2622;
	cvt.u32.u16 	%r18, %rs2;
	mad.lo.s32 	%r19, %r18, -25, %r2;
	cvt.u16.u32 	%rs3, %r19;
	mul.hi.s16 	%rs4, %rs3, 26215;
	shr.u16 	%rs5, %rs4, 15;
	shr.s16 	%rs6, %rs4, 1;
	add.s16 	%rs7, %rs6, %rs5;
	mul.wide.s16 	%r20, %rs7, -5;
	add.s32 	%r21, %r20, %r19;
	mul.wide.u16 	%r22, %rs2, 25;
	mul.wide.s16 	%r23, %rs7, 5;
	add.s32 	%r24, %r23, %r22;
	add.s32 	%r25, %r21, %r22;
	add.s32 	%r26, %r21, %r23;
	ld.global.f32 	%f30, [%rd40];
	ld.global.f32 	%f31, [%rd38];
	ld.global.f32 	%f32, [%rd36];
	ld.global.f32 	%f33, [%rd34];
	ld.global.f32 	%f34, [%rd32];
	ld.global.f32 	%f35, [%rd30];
	shl.b32 	%r27, %r21, 2;
	mov.u32 	%r28, _ZZ27compute_iso_undo_att_kernelPfS_S_S_S_S_S_S_ifPiS_S_S_S_S_S_S_S_S_S_S_E12sh_hprime_xx;
	add.s32 	%r29, %r28, %r27;
	ld.shared.f32 	%f36, [%r29];
	shl.b32 	%r30, %r24, 2;
	mov.u32 	%r31, _ZZ27compute_iso_undo_att_kernelPfS_S_S_S_S_S_S_ifPiS_S_S_S_S_S_S_S_S_S_S_E12s_dummyx_loc;
	add.s32 	%r32, %r31, %r30;
	ld.shared.f32 	%f37, [%r32];
	fma.rn.f32 	%f38, %f36, %f37, 0f00000000;
	mov.u32 	%r33, _ZZ27compute_iso_undo_att_kernelPfS_S_S_S_S_S_S_ifPiS_S_S_S_S_S_S_S_S_S_S_E12s_dummyy_loc;
	add.s32 	%r34, %r33, %r30;
	ld.shared.f32 	%f39, [%r34];
	fma.rn.f32 	%f40, %f36, %f39, 0f00000000;
	mov.u32 	%r35, _ZZ27compute_iso_undo_att_kernelPfS_S_S_S_S_S_S_ifPiS_S_S_S_S_S_S_S_S_S_S_E12s_dummyz_loc;
	add.s32 	%r36, %r35, %r30;
	ld.shared.f32 	%f41, [%r36];
	fma.rn.f32 	%f42, %f36, %f41, 0f00000000;
	mul.wide.s16 	%r37, %rs7, 4;
	add.s32 	%r38, %r28, %r37;
	ld.shared.f32 	%f43, [%r38];
	shl.b32 	%r39, %r25, 2;
	add.s32 	%r40, %r31, %r39;
	ld.shared.f32 	%f44, [%r40];
	fma.rn.f32 	%f45, %f43, %f44, 0f00000000;
	add.s32 	%r41, %r33, %r39;
	ld.shared.f32 	%f46, [%r41];
	fma.rn.f32 	%f47, %f43, %f46, 0f00000000;
	add.s32 	%r42, %r35, %r39;
	ld.shared.f32 	%f48, [%r42];
	fma.rn.f32 	%f49, %f43, %f48, 0f00000000;
	mul.wide.u16 	%r43, %rs2, 4;
	add.s32 	%r44, %r28, %r43;
	ld.shared.f32 	%f50, [%r44];
	shl.b32 	%r45, %r26, 2;
	add.s32 	%r46, %r31, %r45;
	ld.shared.f32 	%f51, [%r46];
	fma.rn.f32 	%f52, %f50, %f51, 0f00000000;
	add.s32 	%r47, %r33, %r45;
	ld.shared.f32 	%f53, [%r47];
	fma.rn.f32 	%f54, %f50, %f53, 0f00000000;
	add.s32 	%r48, %r35, %r45;
	ld.shared.f32 	%f55, [%r48];
	fma.rn.f32 	%f56, %f50, %f55, 0f00000000;
	ld.shared.f32 	%f57, [%r29+20];
	ld.shared.f32 	%f58, [%r32+4];
	fma.rn.f32 	%f59, %f57, %f58, %f38;
	ld.shared.f32 	%f60, [%r34+4];
	fma.rn.f32 	%f61, %f57, %f60, %f40;
	ld.shared.f32 	%f62, [%r36+4];
	fma.rn.f32 	%f63, %f57, %f62, %f42;
	ld.shared.f32 	%f64, [%r38+20];
	ld.shared.f32 	%f65, [%r40+20];
	fma.rn.f32 	%f66, %f64, %f65, %f45;
	ld.shared.f32 	%f67, [%r41+20];
	fma.rn.f32 	%f68, %f64, %f67, %f47;
	ld.shared.f32 	%f69, [%r42+20];
	fma.rn.f32 	%f70, %f64, %f69, %f49;
	ld.shared.f32 	%f71, [%r44+20];
	ld.shared.f32 	%f72, [%r46+100];
	fma.rn.f32 	%f73, %f71, %f72, %f52;
	ld.shared.f32 	%f74, [%r47+100];
	fma.rn.f32 	%f75, %f71, %f74, %f54;
	ld.shared.f32 	%f76, [%r48+100];
	fma.rn.f32 	%f77, %f71, %f76, %f56;
	ld.shared.f32 	%f78, [%r29+40];
	ld.shared.f32 	%f79, [%r32+8];
	fma.rn.f32 	%f80, %f78, %f79, %f59;
	ld.shared.f32 	%f81, [%r34+8];
	fma.rn.f32 	%f82, %f78, %f81, %f61;
	ld.shared.f32 	%f83, [%r36+8];
	fma.rn.f32 	%f84, %f78, %f83, %f63;
	ld.shared.f32 	%f85, [%r38+40];
	ld.shared.f32 	%f86, [%r40+40];
	fma.rn.f32 	%f87, %f85, %f86, %f66;
	ld.shared.f32 	%f88, [%r41+40];
	fma.rn.f32 	%f89, %f85, %f88, %f68;
	ld.shared.f32 	%f90, [%r42+40];
	fma.rn.f32 	%f91, %f85, %f90, %f70;
	ld.shared.f32 	%f92, [%r44+40];
	ld.shared.f32 	%f93, [%r46+200];
	fma.rn.f32 	%f94, %f92, %f93, %f73;
	ld.shared.f32 	%f95, [%r47+200];
	fma.rn.f32 	%f96, %f92, %f95, %f75;
	ld.shared.f32 	%f97, [%r48+200];
	fma.rn.f32 	%f98, %f92, %f97, %f77;
	ld.shared.f32 	%f99, [%r29+60];
	ld.shared.f32 	%f100, [%r32+12];
	fma.rn.f32 	%f101, %f99, %f100, %f80;
	ld.shared.f32 	%f102, [%r34+12];
	fma.rn.f32 	%f103, %f99, %f102, %f82;
	ld.shared.f32 	%f104, [%r36+12];
	fma.rn.f32 	%f105, %f99, %f104, %f84;
	ld.shared.f32 	%f106, [%r38+60];
	ld.shared.f32 	%f107, [%r40+60];
	fma.rn.f32 	%f108, %f106, %f107, %f87;
	ld.shared.f32 	%f109, [%r41+60];
	fma.rn.f32 	%f110, %f106, %f109, %f89;
	ld.shared.f32 	%f111, [%r42+60];
	fma.rn.f32 	%f112, %f106, %f111, %f91;
	ld.shared.f32 	%f113, [%r44+60];
	ld.shared.f32 	%f114, [%r46+300];
	fma.rn.f32 	%f115, %f113, %f114, %f94;
	ld.shared.f32 	%f116, [%r47+300];
	fma.rn.f32 	%f117, %f113, %f116, %f96;
	ld.shared.f32 	%f118, [%r48+300];
	fma.rn.f32 	%f119, %f113, %f118, %f98;
	ld.shared.f32 	%f120, [%r29+80];
	ld.shared.f32 	%f121, [%r32+16];
	fma.rn.f32 	%f122, %f120, %f121, %f101;
	ld.shared.f32 	%f123, [%r34+16];
	fma.rn.f32 	%f124, %f120, %f123, %f103;
	ld.shared.f32 	%f125, [%r36+16];
	fma.rn.f32 	%f126, %f120, %f125, %f105;
	ld.shared.f32 	%f127, [%r38+80];
	ld.shared.f32 	%f128, [%r40+80];
	fma.rn.f32 	%f129, %f127, %f128, %f108;
	ld.shared.f32 	%f130, [%r41+80];
	fma.rn.f32 	%f131, %f127, %f130, %f110;
	ld.shared.f32 	%f132, [%r42+80];
	fma.rn.f32 	%f133, %f127, %f132, %f112;
	ld.shared.f32 	%f134, [%r44+80];
	ld.shared.f32 	%f135, [%r46+400];
	fma.rn.f32 	%f136, %f134, %f135, %f115;
	ld.shared.f32 	%f137, [%r47+400];
	fma.rn.f32 	%f138, %f134, %f137, %f117;
	ld.shared.f32 	%f139, [%r48+400];
	fma.rn.f32 	%f140, %f134, %f139, %f119;
	mad.lo.s32 	%r49, %r1, 3, %r17;
	cvta.to.global.u64 	%rd41, %rd11;
	mul.wide.s32 	%rd42, %r49, 4;
	add.s64 	%rd43, %rd41, %rd42;
	ld.global.f32 	%f141, [%rd43];
	cvta.to.global.u64 	%rd44, %rd12;
	add.s64 	%rd45, %rd44, %rd42;
	ld.global.f32 	%f142, [%rd45];
	cvta.to.global.u64 	%rd46, %rd13;
	add.s64 	%rd47, %rd46, %rd42;
	ld.global.f32 	%f143, [%rd47];
	cvta.to.global.u64 	%rd48, %rd14;
	add.s64 	%rd49, %rd48, %rd42;
	ld.global.f32 	%f144, [%rd49];
	cvta.to.global.u64 	%rd50, %rd15;
	add.s64 	%rd51, %rd50, %rd42;
	ld.global.f32 	%f145, [%rd51];
	cvta.to.global.u64 	%rd52, %rd16;
	add.s64 	%rd53, %rd52, %rd42;
	ld.global.f32 	%f146, [%rd53];
	cvta.to.global.u64 	%rd54, %rd17;
	add.s64 	%rd55, %rd54, %rd42;
	ld.global.f32 	%f147, [%rd55];
	cvta.to.global.u64 	%rd56, %rd18;
	add.s64 	%rd57, %rd56, %rd42;
	ld.global.f32 	%f148, [%rd57];
	cvta.to.global.u64 	%rd58, %rd19;
	add.s64 	%rd59, %rd58, %rd42;
	ld.global.f32 	%f149, [%rd59];
	mul.f32 	%f150, %f129, %f144;
	fma.rn.f32 	%f151, %f122, %f141, %f150;
	fma.rn.f32 	%f152, %f136, %f147, %f151;
	mul.f32 	%f153, %f129, %f145;
	fma.rn.f32 	%f154, %f122, %f142, %f153;
	fma.rn.f32 	%f155, %f136, %f148, %f154;
	mul.f32 	%f156, %f129, %f146;
	fma.rn.f32 	%f157, %f122, %f143, %f156;
	fma.rn.f32 	%f158, %f136, %f149, %f157;
	mul.f32 	%f159, %f131, %f144;
	fma.rn.f32 	%f160, %f124, %f141, %f159;
	fma.rn.f32 	%f161, %f138, %f147, %f160;
	mul.f32 	%f162, %f131, %f145;
	fma.rn.f32 	%f163, %f124, %f142, %f162;
	fma.rn.f32 	%f164, %f138, %f148, %f163;
	mul.f32 	%f165, %f131, %f146;
	fma.rn.f32 	%f166, %f124, %f143, %f165;
	fma.rn.f32 	%f167, %f138, %f149, %f166;
	mul.f32 	%f168, %f133, %f144;
	fma.rn.f32 	%f169, %f126, %f141, %f168;
	fma.rn.f32 	%f170, %f140, %f147, %f169;
	mul.f32 	%f171, %f133, %f145;
	fma.rn.f32 	%f172, %f126, %f142, %f171;
	fma.rn.f32 	%f173, %f140, %f148, %f172;
	mul.f32 	%f174, %f133, %f146;
	fma.rn.f32 	%f175, %f126, %f143, %f174;
	fma.rn.f32 	%f176, %f140, %f149, %f175;
	add.f32 	%f177, %f152, %f164;
	add.f32 	%f178, %f177, %f176;
	mul.f32 	%f179, %f178, 0f3EAAAAAB;
	sub.f32 	%f180, %f152, %f179;
	sub.f32 	%f181, %f164, %f179;
	add.f32 	%f182, %f161, %f155;
	mul.f32 	%f183, %f182, 0f3F000000;
	add.f32 	%f184, %f170, %f158;
	mul.f32 	%f185, %f184, 0f3F000000;
	add.f32 	%f186, %f173, %f167;
	mul.f32 	%f187, %f186, 0f3F000000;
	mul.f32 	%f188, %f34, %f181;
	fma.rn.f32 	%f189, %f35, %f180, %f188;
	add.f32 	%f190, %f35, %f34;
	add.f32 	%f191, %f180, %f181;
	fma.rn.f32 	%f192, %f190, %f191, %f189;
	mul.f32 	%f193, %f32, %f185;
	fma.rn.f32 	%f194, %f33, %f183, %f193;
	fma.rn.f32 	%f195, %f31, %f187, %f194;
	fma.rn.f32 	%f196, %f195, 0f40000000, %f192;
	cvta.to.global.u64 	%rd60, %rd65;
	add.s64 	%rd61, %rd60, %rd29;
	ld.global.f32 	%f197, [%rd61];
	fma.rn.f32 	%f198, %f1, %f196, %f197;
	st.global.f32 	[%rd61], %f198;
	mul.f32 	%f199, %f30, 0f41100000;
	mul.f32 	%f200, %f199, %f179;
	cvta.to.global.u64 	%rd62, %rd8;
	add.s64 	%rd63, %rd62, %rd29;
	ld.global.f32 	%f201, [%rd63];
	fma.rn.f32 	%f202, %f1, %f200, %f201;
	st.global.f32 	[%rd63], %f202;
$L__BB0_5:
	ret;

}


// ===== COMPILED SASS (sm_100) =====

	.target	sm_100

	.elftype	@"ET_EXEC"


//--------------------- .note.nv.tkinfo           --------------------------
	.section	.note.nv.tkinfo,"",@"SHT_NOTE"
	.sectionflags	@"SHF_NOTE_NV_TKINFO"
	.tkinfo
        /*0018*/ 	.word	0x00000002
        /*0030*/ 	.string	""
        /*0030*/ 	.string	"ptxas"
        /*0030*/ 	.string	"Cuda compilation tools, release 13.0, V13.0.88"
        /*0030*/ 	.string	"Build cuda_13.0.r13.0/compiler.36424714_0"
        /*0030*/ 	.string	"-arch sm_100 -m 64 "



//--------------------- .note.nv.cuinfo           --------------------------
	.section	.note.nv.cuinfo,"",@"SHT_NOTE"
	.sectionflags	@"SHF_NOTE_NV_CUINFO"
        /*0018*/ 	.short	0x0002
        /*001a*/ 	.short	0x0064
        /*001c*/ 	.short	0x0082
	.zero		2


//--------------------- .nv.info                  --------------------------
	.section	.nv.info,"",@"SHT_CUDA_INFO"
	.align	4


	//----- nvinfo : EIATTR_REGCOUNT
	.align		4
        /*0000*/ 	.byte	0x04, 0x2f
        /*0002*/ 	.short	(.L_1 - .L_0)
	.align		4
.L_0:
        /*0004*/ 	.word	index@(_Z27compute_iso_undo_att_kernelPfS_S_S_S_S_S_S_ifPiS_S_S_S_S_S_S_S_S_S_S_)
        /*0008*/ 	.word	0x00000020


	//----- nvinfo : EIATTR_FRAME_SIZE
	.align		4
.L_1:
        /*000c*/ 	.byte	0x04, 0x11
        /*000e*/ 	.short	(.L_3 - .L_2)
	.align		4
.L_2:
        /*0010*/ 	.word	index@(_Z27compute_iso_undo_att_kernelPfS_S_S_S_S_S_S_ifPiS_S_S_S_S_S_S_S_S_S_S_)
        /*0014*/ 	.word	0x00000000


	//----- nvinfo : EIATTR_MIN_STACK_SIZE
	.align		4
.L_3:
        /*0018*/ 	.byte	0x04, 0x12
        /*001a*/ 	.short	(.L_5 - .L_4)
	.align		4
.L_4:
        /*001c*/ 	.word	index@(_Z27compute_iso_undo_att_kernelPfS_S_S_S_S_S_S_ifPiS_S_S_S_S_S_S_S_S_S_S_)
        /*0020*/ 	.word	0x00000000
.L_5:


//--------------------- .nv.compat                --------------------------
	.section	.nv.compat,"",@"SHT_CUDA_COMPAT_INFO"
	.align	4
        /*0000*/ 	.byte	0x02, 0x09, 0x00, 0x00, 0x02, 0x02, 0x01, 0x00, 0x02, 0x05, 0x05, 0x00, 0x03, 0x07, 0x01, 0x01
        /*0010*/ 	.byte	0x02, 0x03, 0x00, 0x00, 0x02, 0x06, 0x01, 0x00, 0x04, 0x0b, 0x08, 0x00, 0x09, 0x00, 0x00, 0x00
        /*0020*/ 	.byte	0x00, 0x00, 0x00, 0x00


//--------------------- .nv.info._Z27compute_iso_undo_att_kernelPfS_S_S_S_S_S_S_ifPiS_S_S_S_S_S_S_S_S_S_S_ --------------------------
	.section	.nv.info._Z27compute_iso_undo_att_kernelPfS_S_S_S_S_S_S_ifPiS_S_S_S_S_S_S_S_S_S_S_,"",@"SHT_CUDA_INFO"
	.sectionflags	@""
	.align	4


	//----- nvinfo : EIATTR_CUDA_API_VERSION
	.align		4
        /*0000*/ 	.byte	0x04, 0x37
        /*0002*/ 	.short	(.L_7 - .L_6)
.L_6:
        /*0004*/ 	.word	0x00000082


	//----- nvinfo : EIATTR_KPARAM_INFO
	.align		4
.L_7:
        /*0008*/ 	.byte	0x04, 0x17
        /*000a*/ 	.short	(.L_9 - .L_8)
.L_8:
        /*000c*/ 	.word	0x00000000
        /*0010*/ 	.short	0x0015
        /*0012*/ 	.short	0x00a0
        /*0014*/ 	.byte	0x00, 0xf5, 0x21, 0x00


	//----- nvinfo : EIATTR_KPARAM_INFO
	.align		4
.L_9:
        /*0018*/ 	.byte	0x04, 0x17
        /*001a*/ 	.short	(.L_11 - .L_10)
.L_10:
        /*001c*/ 	.word	0x00000000
        /*0020*/ 	.short	0x0014
        /*0022*/ 	.short	0x0098
        /*0024*/ 	.byte	0x00, 0xf5, 0x21, 0x00


	//----- nvinfo : EIATTR_KPARAM_INFO
	.align		4
.L_11:
        /*0028*/ 	.byte	0x04, 0x17
        /*002a*/ 	.short	(.L_13 - .L_12)
.L_12:
        /*002c*/ 	.word	0x00000000
        /*0030*/ 	.short	0x0013
        /*0032*/ 	.short	0x0090
        /*0034*/ 	.byte	0x00, 0xf5, 0x21, 0x00


	//----- nvinfo : EIATTR_KPARAM_INFO
	.align		4
.L_13:
        /*0038*/ 	.byte	0x04, 0x17
        /*003a*/ 	.short	(.L_15 - .L_14)
.L_14:
        /*003c*/ 	.word	0x00000000
        /*0040*/ 	.short	0x0012
        /*0042*/ 	.short	0x0088
        /*0044*/ 	.byte	0x00, 0xf5, 0x21, 0x00


	//----- nvinfo : EIATTR_KPARAM_INFO
	.align		4
.L_15:
        /*0048*/ 	.byte	0x04, 0x17
        /*004a*/ 	.short	(.L_17 - .L_16)
.L_16:
        /*004c*/ 	.word	0x00000000
        /*0050*/ 	.short	0x0011
        /*0052*/ 	.short	0x0080
        /*0054*/ 	.byte	0x00, 0xf5, 0x21, 0x00


	//----- nvinfo : EIATTR_KPARAM_INFO
	.align		4
.L_17:
        /*0058*/ 	.byte	0x04, 0x17
        /*005a*/ 	.short	(.L_19 - .L_18)
.L_18:
        /*005c*/ 	.word	0x00000000
        /*0060*/ 	.short	0x0010
        /*0062*/ 	.short	0x0078
        /*0064*/ 	.byte	0x00, 0xf5, 0x21, 0x00


	//----- nvinfo : EIATTR_KPARAM_INFO
	.align		4
.L_19:
        /*0068*/ 	.byte	0x04, 0x17
        /*006a*/ 	.short	(.L_21 - .L_20)
.L_20:
        /*006c*/ 	.word	0x00000000
        /*0070*/ 	.short	0x000f
        /*0072*/ 	.short	0x0070
        /*0074*/ 	.byte	0x00, 0xf5, 0x21, 0x00


	//----- nvinfo : EIATTR_KPARAM_INFO
	.align		4
.L_21:
        /*0078*/ 	.byte	0x04, 0x17
        /*007a*/ 	.short	(.L_23 - .L_22)
.L_22:
        /*007c*/ 	.word	0x00000000
        /*0080*/ 	.short	0x000e
        /*0082*/ 	.short	0x0068
        /*0084*/ 	.byte	0x00, 0xf5, 0x21, 0x00


	//----- nvinfo : EIATTR_KPARAM_INFO
	.align		4
.L_23:
        /*0088*/ 	.byte	0x04, 0x17
        /*008a*/ 	.short	(.L_25 - .L_24)
.L_24:
        /*008c*/ 	.word	0x00000000
        /*0090*/ 	.short	0x000d
        /*0092*/ 	.short	0x0060
        /*0094*/ 	.byte	0x00, 0xf5, 0x21, 0x00


	//----- nvinfo : EIATTR_KPARAM_INFO
	.align		4
.L_25:
        /*0098*/ 	.byte	0x04, 0x17
        /*009a*/ 	.short	(.L_27 - .L_26)
.L_26:
        /*009c*/ 	.word	0x00000000
        /*00a0*/ 	.short	0x000c
        /*00a2*/ 	.short	0x0058
        /*00a4*/ 	.byte	0x00, 0xf5, 0x21, 0x00


	//----- nvinfo : EIATTR_KPARAM_INFO
	.align		4
.L_27:
        /*00a8*/ 	.byte	0x04, 0x17
        /*00aa*/ 	.short	(.L_29 - .L_28)
.L_28:
        /*00ac*/ 	.word	0x00000000
        /*00b0*/ 	.short	0x000b
        /*00b2*/ 	.short	0x0050
        /*00b4*/ 	.byte	0x00, 0xf5, 0x21, 0x00


	//----- nvinfo : EIATTR_KPARAM_INFO
	.align		4
.L_29:
        /*00b8*/ 	.byte	0x04, 0x17
        /*00ba*/ 	.short	(.L_31 - .L_30)
.L_30:
        /*00bc*/ 	.word	0x00000000
        /*00c0*/ 	.short	0x000a
        /*00c2*/ 	.short	0x0048
        /*00c4*/ 	.byte	0x00, 0xf5, 0x21, 0x00


	//----- nvinfo : EIATTR_KPARAM_INFO
	.align		4
.L_31:
        /*00c8*/ 	.byte	0x04, 0x17
        /*00ca*/ 	.short	(.L_33 - .L_32)
.L_32:
        /*00cc*/ 	.word	0x00000000
        /*00d0*/ 	.short	0x0009
        /*00d2*/ 	.short	0x0044
        /*00d4*/ 	.byte	0x00, 0xf0, 0x11, 0x00


	//----- nvinfo : EIATTR_KPARAM_INFO
	.align		4
.L_33:
        /*00d8*/ 	.byte	0x04, 0x17
        /*00da*/ 	.short	(.L_35 - .L_34)
.L_34:
        /*00dc*/ 	.word	0x00000000
        /*00e0*/ 	.short	0x0008
        /*00e2*/ 	.short	0x0040
        /*00e4*/ 	.byte	0x00, 0xf0, 0x11, 0x00


	//----- nvinfo : EIATTR_KPARAM_INFO
	.align		4
.L_35:
        /*00e8*/ 	.byte	0x04, 0x17
        /*00ea*/ 	.short	(.L_37 - .L_36)
.L_36:
        /*00ec*/ 	.word	0x00000000
        /*00f0*/ 	.short	0x0007
        /*00f2*/ 	.short	0x0038
        /*00f4*/ 	.byte	0x00, 0xf5, 0x21, 0x00


	//----- nvinfo : EIATTR_KPARAM_INFO
	.align		4
.L_37:
        /*00f8*/ 	.byte	0x04, 0x17
        /*00fa*/ 	.short	(.L_39 - .L_38)
.L_38:
        /*00fc*/ 	.word	0x00000000
        /*0100*/ 	.short	0x0006
        /*0102*/ 	.short	0x0030
        /*0104*/ 	.byte	0x00, 0xf5, 0x21, 0x00


	//----- nvinfo : EIATTR_KPARAM_INFO
	.align		4
.L_39:
        /*0108*/ 	.byte	0x04, 0x17
        /*010a*/ 	.short	(.L_41 - .L_40)
.L_40:
        /*010c*/ 	.word	0x00000000
        /*0110*/ 	.short	0x0005
        /*0112*/ 	.short	0x0028
        /*0114*/ 	.byte	0x00, 0xf5, 0x21, 0x00


	//----- nvinfo : EIATTR_KPARAM_INFO
	.align		4
.L_41:
        /*0118*/ 	.byte	0x04, 0x17
        /*011a*/ 	.short	(.L_43 - .L_42)
.L_42:
        /*011c*/ 	.word	0x00000000
        /*0120*/ 	.short	0x0004
        /*0122*/ 	.short	0x0020
        /*0124*/ 	.byte	0x00, 0xf5, 0x21, 0x00


	//----- nvinfo : EIATTR_KPARAM_INFO
	.align		4
.L_43:
        /*0128*/ 	.byte	0x04, 0x17
        /*012a*/ 	.short	(.L_45 - .L_44)
.L_44:
        /*012c*/ 	.word	0x00000000
        /*0130*/ 	.short	0x0003
        /*0132*/ 	.short	0x0018
        /*0134*/ 	.byte	0x00, 0xf5, 0x21, 0x00


	//----- nvinfo : EIATTR_KPARAM_INFO
	.align		4
.L_45:
        /*0138*/ 	.byte	0x04, 0x17
        /*013a*/ 	.short	(.L_47 - .L_46)
.L_46:
        /*013c*/ 	.word	0x00000000
        /*0140*/ 	.short	0x0002
        /*0142*/ 	.short	0x0010
        /*0144*/ 	.byte	0x00, 0xf5, 0x21, 0x00


	//----- nvinfo : EIATTR_KPARAM_INFO
	.align		4
.L_47:
        /*0148*/ 	.byte	0x04, 0x17
        /*014a*/ 	.short	(.L_49 - .L_48)
.L_48:
        /*014c*/ 	.word	0x00000000
        /*0150*/ 	.short	0x0001
        /*0152*/ 	.short	0x0008
        /*0154*/ 	.byte	0x00, 0xf5, 0x21, 0x00


	//----- nvinfo : EIATTR_KPARAM_INFO
	.align		4
.L_49:
        /*0158*/ 	.byte	0x04, 0x17
        /*015a*/ 	.short	(.L_51 - .L_50)
.L_50:
        /*015c*/ 	.word	0x00000000
        /*0160*/ 	.short	0x0000
        /*0162*/ 	.short	0x0000
        /*0164*/ 	.byte	0x00, 0xf5, 0x21, 0x00


	//----- nvinfo : EIATTR_SPARSE_MMA_MASK
	.align		4
.L_51:
        /*0168*/ 	.byte	0x03, 0x50
        /*016a*/ 	.short	0x0000


	//----- nvinfo : EIATTR_MAXREG_COUNT
	.align		4
        /*016c*/ 	.byte	0x03, 0x1b
        /*016e*/ 	.short	0x00ff


	//----- nvinfo : EIATTR_NUM_BARRIERS
	.align		4
        /*0170*/ 	.byte	0x02, 0x4c
        /*0172*/ 	.byte	0x01
	.zero		1


	//----- nvinfo : EIATTR_MERCURY_ISA_VERSION
	.align		4
        /*0174*/ 	.byte	0x03, 0x5f
        /*0176*/ 	.short	0x0101


	//----- nvinfo : EIATTR_VRC_CTA_INIT_COUNT
	.align		4
        /*0178*/ 	.byte	0x02, 0x4a
	.zero		1
	.zero		1


	//----- nvinfo : EIATTR_EXIT_INSTR_OFFSETS
	.align		4
        /*017c*/ 	.byte	0x04, 0x1c
        /*017e*/ 	.short	(.L_53 - .L_52)


	//   ....[0]....
.L_52:
        /*0180*/ 	.word	0x00000480


	//   ....[1]....
        /*0184*/ 	.word	0x00001410


	//----- nvinfo : EIATTR_CRS_STACK_SIZE
	.align		4
.L_53:
        /*0188*/ 	.byte	0x04, 0x1e
        /*018a*/ 	.short	(.L_55 - .L_54)
.L_54:
        /*018c*/ 	.word	0x00000000


	//----- nvinfo : EIATTR_CBANK_PARAM_SIZE
	.align		4
.L_55:
        /*0190*/ 	.byte	0x03, 0x19
        /*0192*/ 	.short	0x00a8


	//----- nvinfo : EIATTR_PARAM_CBANK
	.align		4
        /*0194*/ 	.byte	0x04, 0x0a
        /*0196*/ 	.short	(.L_57 - .L_56)
	.align		4
.L_56:
        /*0198*/ 	.word	index@(.nv.constant0._Z27compute_iso_undo_att_kernelPfS_S_S_S_S_S_S_ifPiS_S_S_S_S_S_S_S_S_S_S_)
        /*019c*/ 	.short	0x0380
        /*019e*/ 	.short	0x00a8


	//----- nvinfo : EIATTR_SW_WAR
	.align		4
.L_57:
        /*01a0*/ 	.byte	0x04, 0x36
        /*01a2*/ 	.short	(.L_59 - .L_58)
.L_58:
        /*01a4*/ 	.word	0x00000008
.L_59:


//--------------------- .nv.callgraph             --------------------------
	.section	.nv.callgraph,"",@"SHT_CUDA_CALLGRAPH"
	.align	4
	.sectionentsize	8
	.align		4
        /*0000*/ 	.word	0x00000000
	.align		4
        /*0004*/ 	.word	0xffffffff
	.align		4
        /*0008*/ 	.word	0x00000000
	.align		4
        /*000c*/ 	.word	0xfffffffe
	.align		4
        /*0010*/ 	.word	0x00000000
	.align		4
        /*0014*/ 	.word	0xfffffffd
	.align		4
        /*0018*/ 	.word	0x00000000
	.align		4
        /*001c*/ 	.word	0xfffffffc


//--------------------- .text._Z27compute_iso_undo_att_kernelPfS_S_S_S_S_S_S_ifPiS_S_S_S_S_S_S_S_S_S_S_ --------------------------
	.section	.text._Z27compute_iso_undo_att_kernelPfS_S_S_S_S_S_S_ifPiS_S_S_S_S_S_S_S_S_S_S_,"ax",@progbits
	.align	128
        .global         _Z27compute_iso_undo_att_kernelPfS_S_S_S_S_S_S_ifPiS_S_S_S_S_S_S_S_S_S_S_
        .type           _Z27compute_iso_undo_att_kernelPfS_S_S_S_S_S_S_ifPiS_S_S_S_S_S_S_S_S_S_S_,@function
        .size           _Z27compute_iso_undo_att_kernelPfS_S_S_S_S_S_S_ifPiS_S_S_S_S_S_S_S_S_S_S_,(.L_x_3 - _Z27compute_iso_undo_att_kernelPfS_S_S_S_S_S_S_ifPiS_S_S_S_S_S_S_S_S_S_S_)
        .other          _Z27compute_iso_undo_att_kernelPfS_S_S_S_S_S_S_ifPiS_S_S_S_S_S_S_S_S_S_S_,@"STO_CUDA_ENTRY STV_DEFAULT"
_Z27compute_iso_undo_att_kernelPfS_S_S_S_S_S_S_ifPiS_S_S_S_S_S_S_S_S_S_S_:
.text._Z27compute_iso_undo_att_kernelPfS_S_S_S_S_S_S_ifPiS_S_S_S_S_S_S_S_S_S_S_:
[----:B------:R-:W-:Y:S01]  /*0000*/  LDC R1, c[0x0][0x37c] ;  /* 0x0000df00ff017b82 */ /* 0x000fe20000000800 */
[----:B------:R-:W0:Y:S07]  /*0010*/  S2R R0, SR_CTAID.Y ;  /* 0x0000000000007919 */ /* 0x000e2e0000002600 */
[----:B------:R-:W0:Y:S01]  /*0020*/  S2UR UR4, SR_CTAID.X ;  /* 0x00000000000479c3 */ /* 0x000e220000002500 */
[----:B------:R-:W1:Y:S01]  /*0030*/  LDCU UR5, c[0x0][0x3c0] ;  /* 0x00007800ff0577ac */ /* 0x000e620008000800 */
[----:B------:R-:W2:Y:S01]  /*0040*/  S2R R2, SR_TID.X ;  /* 0x0000000000027919 */ /* 0x000ea20000002100 */
[----:B------:R-:W3:Y:S05]  /*0050*/  LDCU.64 UR8, c[0x0][0x358] ;  /* 0x00006b00ff0877ac */ /* 0x000eea0008000a00 */
[----:B------:R-:W0:Y:S02]  /*0060*/  LDC R3, c[0x0][0x370] ;  /* 0x0000dc00ff037b82 */ /* 0x000e240000000800 */
[----:B0-----:R-:W-:-:S04]  /*0070*/  IMAD R0, R0, R3, UR4 ;  /* 0x0000000400007e24 */ /* 0x001fc8000f8e0203 */
[C---:B--2---:R-:W-:Y:S01]  /*0080*/  IMAD R3, R0.reuse, 0x7d, R2 ;  /* 0x0000007d00037824 */ /* 0x044fe200078e0202 */
[----:B-1----:R-:W-:-:S13]  /*0090*/  ISETP.GE.AND P0, PT, R0, UR5, PT ;  /* 0x0000000500007c0c */ /* 0x002fda000bf06270 */
[----:B---3--:R-:W-:Y:S05]  /*00a0*/  @P0 BRA `(.L_x_0) ;  /* 0x0000000000f00947 */ /* 0x008fea0003800000 */
[----:B------:R-:W0:Y:S08]  /*00b0*/  LDC.64 R4, c[0x0][0x3c8] ;  /* 0x0000f200ff047b82 */ /* 0x000e300000000a00 */
[----:B------:R-:W1:Y:S01]  /*00c0*/  LDC.64 R6, c[0x0][0x3d0] ;  /* 0x0000f400ff067b82 */ /* 0x000e620000000a00 */
[----:B0-----:R-:W-:-:S06]  /*00d0*/  IMAD.WIDE R4, R3, 0x4, R4 ;  /* 0x0000000403047825 */ /* 0x001fcc00078e0204 */
[----:B------:R-:W2:Y:S01]  /*00e0*/  LDG.E R4, desc[UR8][R4.64] ;  /* 0x0000000804047981 */ /* 0x000ea2000c1e1900 */
[----:B------:R-:W-:Y:S01]  /*00f0*/  HFMA2 R9, -RZ, RZ, 0, 1.78813934326171875e-07 ;  /* 0x00000003ff097431 */ /* 0x000fe200000001ff */
[----:B------:R-:W0:Y:S01]  /*0100*/  S2UR UR7, SR_CgaCtaId ;  /* 0x00000000000779c3 */ /* 0x000e220000008800 */
[----:B------:R-:W-:Y:S02]  /*0110*/  UMOV UR4, 0x400 ;  /* 0x0000040000047882 */ /* 0x000fe40000000000 */
[----:B------:R-:W-:Y:S01]  /*0120*/  UIADD3 UR5, UPT, UPT, UR4, 0x1f4, URZ ;  /* 0x000001f404057890 */ /* 0x000fe2000fffe0ff */
[----:B--2---:R-:W-:-:S04]  /*0130*/  IMAD R9, R4, R9, -0x3 ;  /* 0xfffffffd04097424 */ /* 0x004fc800078e0209 */
[----:B-1----:R-:W-:-:S05]  /*0140*/  IMAD.WIDE R6, R9, 0x4, R6 ;  /* 0x0000000409067825 */ /* 0x002fca00078e0206 */
[----:B------:R-:W2:Y:S04]  /*0150*/  LDG.E R8, desc[UR8][R6.64] ;  /* 0x0000000806087981 */ /* 0x000ea8000c1e1900 */
[----:B------:R-:W3:Y:S04]  /*0160*/  LDG.E R9, desc[UR8][R6.64+0x4] ;  /* 0x0000040806097981 */ /* 0x000ee8000c1e1900 */
[----:B------:R-:W4:Y:S01]  /*0170*/  LDG.E R10, desc[UR8][R6.64+0x8] ;  /* 0x00000808060a7981 */ /* 0x000f22000c1e1900 */
[----:B------:R-:W-:Y:S01]  /*0180*/  UIADD3 UR6, UPT, UPT, UR4, 0x3e8, URZ ;  /* 0x000003e804067890 */ /* 0x000fe2000fffe0ff */
[----:B------:R-:W-:Y:S01]  /*0190*/  ISETP.NE.AND P1, PT, R2, RZ, PT ;  /* 0x000000ff0200720c */ /* 0x000fe20003f25270 */
[----:B0-----:R-:W-:Y:S01]  /*01a0*/  ULEA UR4, UR7, UR4, 0x18 ;  /* 0x0000000407047291 */ /* 0x001fe2000f8ec0ff */
[----:B------:R-:W-:Y:S01]  /*01b0*/  BSSY.RECONVERGENT B0, `(.L_x_0) ;  /* 0x000002b000007945 */ /* 0x000fe20003800200 */
[----:B------:R-:W-:-:S02]  /*01c0*/  ULEA UR5, UR7, UR5, 0x18 ;  /* 0x0000000507057291 */ /* 0x000fc4000f8ec0ff */
[----:B------:R-:W-:Y:S02]  /*01d0*/  ULEA UR6, UR7, UR6, 0x18 ;  /* 0x0000000607067291 */ /* 0x000fe4000f8ec0ff */
[C---:B------:R-:W-:Y:S02]  /*01e0*/  LEA R5, R2.reuse, UR4, 0x2 ;  /* 0x0000000402057c11 */ /* 0x040fe4000f8e10ff */
[C---:B------:R-:W-:Y:S02]  /*01f0*/  LEA R4, R2.reuse, UR5, 0x2 ;  /* 0x0000000502047c11 */ /* 0x040fe4000f8e10ff */
[----:B------:R-:W-:Y:S01]  /*0200*/  LEA R11, R2, UR6, 0x2 ;  /* 0x00000006020b7c11 */ /* 0x000fe2000f8e10ff */
[----:B--2---:R0:W-:Y:S04]  /*0210*/  STS [R5], R8 ;  /* 0x0000000805007388 */ /* 0x0041e80000000800 */
[----:B---3--:R0:W-:Y:S04]  /*0220*/  STS [R4], R9 ;  /* 0x0000000904007388 */ /* 0x0081e80000000800 */
[----:B----4-:R0:W-:Y:S01]  /*0230*/  STS [R11], R10 ;  /* 0x0000000a0b007388 */ /* 0x0101e20000000800 */
[----:B------:R-:W-:Y:S05]  /*0240*/  @P1 BRA `(.L_x_1) ;  /* 0x0000000000841947 */ /* 0x000fea0003800000 */
[----:B------:R-:W1:Y:S02]  /*0250*/  LDC.64 R26, c[0x0][0x420] ;  /* 0x00010800ff1a7b82 */ /* 0x000e640000000a00 */
[----:B-1----:R-:W2:Y:S04]  /*0260*/  LDG.E R16, desc[UR8][R26.64+0x4] ;  /* 0x000004081a107981 */ /* 0x002ea8000c1e1900 */
[----:B------:R-:W2:Y:S04]  /*0270*/  LDG.E R17, desc[UR8][R26.64+0x8] ;  /* 0x000008081a117981 */ /* 0x000ea8000c1e1900 */
[----:B------:R-:W2:Y:S04]  /*0280*/  LDG.E R18, desc[UR8][R26.64+0xc] ;  /* 0x00000c081a127981 */ /* 0x000ea8000c1e1900 */
[----:B------:R-:W2:Y:S04]  /*0290*/  LDG.E R19, desc[UR8][R26.64+0x10] ;  /* 0x000010081a137981 */ /* 0x000ea8000c1e1900 */
[----:B------:R-:W3:Y:S04]  /*02a0*/  LDG.E R24, desc[UR8][R26.64] ;  /* 0x000000081a187981 */ /* 0x000ee8000c1e1900 */
[----:B0-----:R-:W4:Y:S04]  /*02b0*/  LDG.E R4, desc[UR8][R26.64+0x14] ;  /* 0x000014081a047981 */ /* 0x001f28000c1e1900 */
[----:B------:R-:W4:Y:S04]  /*02c0*/  LDG.E R5, desc[UR8][R26.64+0x18] ;  /* 0x000018081a057981 */ /* 0x000f28000c1e1900 */
[----:B------:R-:W4:Y:S04]  /*02d0*/  LDG.E R6, desc[UR8][R26.64+0x1c] ;  /* 0x00001c081a067981 */ /* 0x000f28000c1e1900 */
[----:B------:R-:W4:Y:S04]  /*02e0*/  LDG.E R7, desc[UR8][R26.64+0x20] ;  /* 0x000020081a077981 */ /* 0x000f28000c1e1900 */
[----:B------:R-:W5:Y:S04]  /*02f0*/  LDG.E R8, desc[UR8][R26.64+0x24] ;  /* 0x000024081a087981 */ /* 0x000f68000c1e1900 */
        /* <DEDUP_REMOVED lines=11> */
[----:B--2---:R0:W-:Y:S04]  /*03b0*/  STS.128 [UR4+0x5e0], R16 ;  /* 0x0005e010ff007988 */ /* 0x0041e80008000c04 */
[----:B0-----:R-:W2:Y:S04]  /*03c0*/  LDG.E R16, desc[UR8][R26.64+0x44] ;  /* 0x000044081a107981 */ /* 0x001ea8000c1e1900 */
[----:B------:R-:W2:Y:S04]  /*03d0*/  LDG.E R17, desc[UR8][R26.64+0x48] ;  /* 0x000048081a117981 */ /* 0x000ea8000c1e1900 */
[----:B------:R-:W2:Y:S04]  /*03e0*/  LDG.E R18, desc[UR8][R26.64+0x4c] ;  /* 0x00004c081a127981 */ /* 0x000ea8000c1e1900 */
[----:B------:R-:W2:Y:S04]  /*03f0*/  LDG.E R19, desc[UR8][R26.64+0x50] ;  /* 0x000050081a137981 */ /* 0x000ea8000c1e1900 */
[----:B----4-:R1:W-:Y:S04]  /*0400*/  STS.128 [UR4+0x5f0], R4 ;  /* 0x0005f004ff007988 */ /* 0x0103e80008000c04 */
[----:B---3--:R1:W-:Y:S04]  /*0410*/  STS [UR4+0x5dc], R24 ;  /* 0x0005dc18ff007988 */ /* 0x0083e80008000804 */
[----:B-----5:R1:W-:Y:S04]  /*0420*/  STS.128 [UR4+0x600], R8 ;  /* 0x00060008ff007988 */ /* 0x0203e80008000c04 */
[----:B------:R1:W-:Y:S04]  /*0430*/  STS.128 [UR4+0x610], R12 ;  /* 0x0006100cff007988 */ /* 0x0003e80008000c04 */
[----:B------:R1:W-:Y:S04]  /*0440*/  STS.128 [UR4+0x630], R20 ;  /* 0x00063014ff007988 */ /* 0x0003e80008000c04 */
[----:B--2---:R1:W-:Y:S02]  /*0450*/  STS.128 [UR4+0x620], R16 ;  /* 0x00062010ff007988 */ /* 0x0043e40008000c04 */
.L_x_1:
[----:B------:R-:W-:Y:S05]  /*0460*/  BSYNC.RECONVERGENT B0 ;  /* 0x0000000000007941 */ /* 0x000fea0003800200 */
.L_x_0:
[----:B------:R-:W-:Y:S06]  /*0470*/  BAR.SYNC.DEFER_BLOCKING 0x0 ;  /* 0x0000000000007b1d */ /* 0x000fec0000010000 */
[----:B------:R-:W-:Y:S05]  /*0480*/  @P0 EXIT ;  /* 0x000000000000094d */ /* 0x000fea0003800000 */
[----:B01----:R-:W-:Y:S01]  /*0490*/  LOP3.LUT R4, R2, 0xffff, RZ, 0xc0, !PT ;  /* 0x0000ffff02047812 */ /* 0x003fe200078ec0ff */
[----:B------:R-:W0:Y:S01]  /*04a0*/  S2UR UR6, SR_CgaCtaId ;  /* 0x00000000000679c3 */ /* 0x000e220000008800 */
[----:B------:R-:W-:Y:S02]  /*04b0*/  UMOV UR5, 0x400 ;  /* 0x0000040000057882 */ /* 0x000fe40000000000 */
[----:B------:R-:W-:Y:S01]  /*04c0*/  UIADD3 UR4, UPT, UPT, UR5, 0x5dc, URZ ;  /* 0x000005dc05047890 */ /* 0x000fe2000fffe0ff */
[----:B------:R-:W-:Y:S01]  /*04d0*/  IMAD R4, R4, 0xa3e, RZ ;  /* 0x00000a3e04047824 */ /* 0x000fe200078e02ff */
[----:B------:R-:W-:-:S04]  /*04e0*/  UIADD3 UR7, UPT, UPT, UR5, 0x1f4, URZ ;  /* 0x000001f405077890 */ /* 0x000fc8000fffe0ff */
[----:B------:R-:W-:-:S05]  /*04f0*/  SHF.R.U32.HI R5, RZ, 0x10, R4 ;  /* 0x00000010ff057819 */ /* 0x000fca0000011604 */
[C---:B------:R-:W-:Y:S02]  /*0500*/  IMAD R29, R5.reuse, -0x19, R2 ;  /* 0xffffffe7051d7824 */ /* 0x040fe400078e0202 */
[----:B------:R-:W-:-:S03]  /*0510*/  IMAD R8, R5, 0x19, RZ ;  /* 0x0000001905087824 */ /* 0x000fc600078e02ff */
[----:B------:R-:W-:-:S05]  /*0520*/  PRMT R2, R29, 0x9910, RZ ;  /* 0x000099101d027816 */ /* 0x000fca00000000ff */
[----:B------:R-:W-:Y:S01]  /*0530*/  IMAD R7, R2, 0x6667, RZ ;  /* 0x0000666702077824 */ /* 0x000fe200078e02ff */
[----:B0-----:R-:W-:Y:S02]  /*0540*/  ULEA UR10, UR6, UR5, 0x18 ;  /* 0x00000005060a7291 */ /* 0x001fe4000f8ec0ff */
[----:B------:R-:W-:Y:S02]  /*0550*/  ULEA UR4, UR6, UR4, 0x18 ;  /* 0x0000000406047291 */ /* 0x000fe4000f8ec0ff */
[----:B------:R-:W-:Y:S01]  /*0560*/  SHF.R.S32.HI R2, RZ, 0x10, R7 ;  /* 0x00000010ff027819 */ /* 0x000fe20000011407 */
[----:B------:R-:W-:Y:S02]  /*0570*/  ULEA UR7, UR6, UR7, 0x18 ;  /* 0x0000000706077291 */ /* 0x000fe4000f8ec0ff */
[----:B------:R-:W-:Y:S01]  /*0580*/  UIADD3 UR5, UPT, UPT, UR5, 0x3e8, URZ ;  /* 0x000003e805057890 */ /* 0x000fe2000fffe0ff */
[----:B------:R-:W-:-:S03]  /*0590*/  LOP3.LUT R2, R2, 0xffff, RZ, 0xc0, !PT ;  /* 0x0000ffff02027812 */ /* 0x000fc600078ec0ff */
[----:B------:R-:W-:Y:S01]  /*05a0*/  ULEA UR5, UR6, UR5, 0x18 ;  /* 0x0000000506057291 */ /* 0x000fe2000f8ec0ff */
[----:B------:R-:W-:-:S04]  /*05b0*/  SHF.R.U32.HI R2, RZ, 0xf, R2 ;  /* 0x0000000fff027819 */ /* 0x000fc80000011602 */
[----:B------:R-:W-:-:S04]  /*05c0*/  LEA.HI.SX32 R2, R7, R2, 0xf ;  /* 0x0000000207027211 */ /* 0x000fc800078f7aff */
[----:B------:R-:W-:-:S05]  /*05d0*/  PRMT R10, R2, 0x9910, RZ ;  /* 0x00009910020a7816 */ /* 0x000fca00000000ff */
[C---:B------:R-:W-:Y:S02]  /*05e0*/  IMAD R29, R10.reuse, -0x5, R29 ;  /* 0xfffffffb0a1d7824 */ /* 0x040fe400078e021d */
[----:B------:R-:W-:-:S03]  /*05f0*/  IMAD R19, R10, 0x5, R8 ;  /* 0x000000050a137824 */ /* 0x000fc600078e0208 */
[----:B------:R-:W-:Y:S02]  /*0600*/  LEA R9, R29, UR4, 0x2 ;  /* 0x000000041d097c11 */ /* 0x000fe4000f8e10ff */
[C---:B------:R-:W-:Y:S02]  /*0610*/  LEA R12, R19.reuse, UR10, 0x2 ;  /* 0x0000000a130c7c11 */ /* 0x040fe4000f8e10ff */
[C---:B------:R-:W-:Y:S01]  /*0620*/  LEA R18, R19.reuse, UR7, 0x2 ;  /* 0x0000000713127c11 */ /* 0x040fe2000f8e10ff */
[----:B------:R-:W-:Y:S01]  /*0630*/  LDS R2, [R9] ;  /* 0x0000000009027984 */ /* 0x000fe20000000800 */
[----:B------:R-:W-:Y:S02]  /*0640*/  LEA R19, R19, UR5, 0x2 ;  /* 0x0000000513137c11 */ /* 0x000fe4000f8e10ff */
[----:B------:R-:W-:Y:S01]  /*0650*/  IADD3 R8, PT, PT, R29, R8, RZ ;  /* 0x000000081d087210 */ /* 0x000fe20007ffe0ff */
[----:B------:R-:W0:Y:S03]  /*0660*/  LDS R13, [R12] ;  /* 0x000000000c0d7984 */ /* 0x000e260000000800 */
[C---:B------:R-:W-:Y:S01]  /*0670*/  LEA R22, R8.reuse, UR10, 0x2 ;  /* 0x0000000a08167c11 */ /* 0x040fe2000f8e10ff */
[----:B------:R-:W1:Y:S01]  /*0680*/  LDS R7, [R18] ;  /* 0x0000000012077984 */ /* 0x000e620000000800 */
[----:B------:R-:W-:-:S02]  /*0690*/  LEA R21, R8, UR7, 0x2 ;  /* 0x0000000708157c11 */ /* 0x000fc4000f8e10ff */
[----:B------:R-:W-:Y:S01]  /*06a0*/  LEA R20, R8, UR5, 0x2 ;  /* 0x0000000508147c11 */ /* 0x000fe2000f8e10ff */
[----:B------:R-:W-:Y:S04]  /*06b0*/  LDS R4, [R9+0x14] ;  /* 0x0000140009047984 */ /* 0x000fe80000000800 */
[----:B------:R-:W2:Y:S04]  /*06c0*/  LDS R6, [R12+0x4] ;  /* 0x000004000c067984 */ /* 0x000ea80000000800 */
[----:B------:R-:W3:Y:S04]  /*06d0*/  LDS R16, [R18+0x4] ;  /* 0x0000040012107984 */ /* 0x000ee80000000800 */
[----:B------:R-:W4:Y:S04]  /*06e0*/  LDS R11, [R19] ;  /* 0x00000000130b7984 */ /* 0x000f280000000800 */
[----:B------:R-:W5:Y:S04]  /*06f0*/  LDS R27, [R19+0x4] ;  /* 0x00000400131b7984 */ /* 0x000f680000000800 */
[----:B------:R-:W-:Y:S04]  /*0700*/  LDS R14, [R9+0x28] ;  /* 0x00002800090e7984 */ /* 0x000fe80000000800 */
[----:B------:R-:W5:Y:S04]  /*0710*/  LDS R25, [R12+0x8] ;  /* 0x000008000c197984 */ /* 0x000f680000000800 */
[----:B------:R-:W5:Y:S01]  /*0720*/  LDS R23, [R18+0x8] ;  /* 0x0000080012177984 */ /* 0x000f620000000800 */
[----:B0-----:R-:W-:-:S03]  /*0730*/  FFMA R13, R2, R13, RZ ;  /* 0x0000000d020d7223 */ /* 0x001fc600000000ff */
[----:B------:R-:W-:Y:S01]  /*0740*/  LDS R15, [R21] ;  /* 0x00000000150f7984 */ /* 0x000fe20000000800 */
[----:B-1----:R-:W-:-:S03]  /*0750*/  FFMA R7, R2, R7, RZ ;  /* 0x0000000702077223 */ /* 0x002fc600000000ff */
[----:B------:R-:W-:Y:S01]  /*0760*/  LDS R17, [R20] ;  /* 0x0000000014117984 */ /* 0x000fe20000000800 */
[----:B--2---:R-:W-:Y:S01]  /*0770*/  FFMA R6, R4, R6, R13 ;  /* 0x0000000604067223 */ /* 0x004fe2000000000d */
[----:B------:R-:W-:Y:S01]  /*0780*/  LEA R13, R10, UR4, 0x2 ;  /* 0x000000040a0d7c11 */ /* 0x000fe2000f8e10ff */
[----:B---3--:R-:W-:Y:S02]  /*0790*/  FFMA R24, R4, R16, R7 ;  /* 0x0000001004187223 */ /* 0x008fe40000000007 */
[----:B------:R-:W0:Y:S01]  /*07a0*/  LDS R7, [R19+0x8] ;  /* 0x0000080013077984 */ /* 0x000e220000000800 */
[----:B----4-:R-:W-:-:S03]  /*07b0*/  FFMA R11, R2, R11, RZ ;  /* 0x0000000b020b7223 */ /* 0x010fc600000000ff */
[----:B------:R-:W1:Y:S01]  /*07c0*/  LDS R2, [R13] ;  /* 0x000000000d027984 */ /* 0x000e620000000800 */
[----:B-----5:R-:W-:-:S03]  /*07d0*/  FFMA R11, R4, R27, R11 ;  /* 0x0000001b040b7223 */ /* 0x020fc6000000000b */
[----:B------:R-:W2:Y:S04]  /*07e0*/  LDS R16, [R22] ;  /* 0x0000000016107984 */ /* 0x000ea80000000800 */
[----:B------:R-:W-:Y:S01]  /*07f0*/  LDS R8, [R13+0x14] ;  /* 0x000014000d087984 */ /* 0x000fe20000000800 */
[----:B------:R-:W-:-:S03]  /*0800*/  FFMA R6, R14, R25, R6 ;  /* 0x000000190e067223 */ /* 0x000fc60000000006 */
[----:B------:R-:W3:Y:S01]  /*0810*/  LDS R25, [R21+0x14] ;  /* 0x0000140015197984 */ /* 0x000ee20000000800 */
[----:B------:R-:W-:-:S03]  /*0820*/  FFMA R4, R14, R23, R24 ;  /* 0x000000170e047223 */ /* 0x000fc60000000018 */
[----:B------:R-:W4:Y:S04]  /*0830*/  LDS R23, [R20+0x14] ;  /* 0x0000140014177984 */ /* 0x000f280000000800 */
[----:B------:R-:W5:Y:S01]  /*0840*/  LDS R27, [R22+0x14] ;  /* 0x00001400161b7984 */ /* 0x000f620000000800 */
[----:B0-----:R-:W-:Y:S01]  /*0850*/  FFMA R7, R14, R7, R11 ;  /* 0x000000070e077223 */ /* 0x001fe2000000000b */
[----:B------:R-:W-:Y:S02]  /*0860*/  IMAD R11, R10, 0x5, R29 ;  /* 0x000000050a0b7824 */ /* 0x000fe400078e021d */
[----:B------:R-:W-:Y:S01]  /*0870*/  LDS R14, [R21+0x28] ;  /* 0x00002800150e7984 */ /* 0x000fe20000000800 */
[C---:B-1----:R-:W-:Y:S01]  /*0880*/  FFMA R24, R2.reuse, R15, RZ ;  /* 0x0000000f02187223 */ /* 0x042fe200000000ff */
[----:B------:R-:W-:-:S02]  /*0890*/  FFMA R26, R2, R17, RZ ;  /* 0x00000011021a7223 */ /* 0x000fc400000000ff */
[----:B------:R-:W-:Y:S01]  /*08a0*/  LDS R29, [R20+0x28] ;  /* 0x00002800141d7984 */ /* 0x000fe20000000800 */
[----:B--2---:R-:W-:-:S03]  /*08b0*/  FFMA R10, R2, R16, RZ ;  /* 0x00000010020a7223 */ /* 0x004fc600000000ff */
[----:B------:R-:W0:Y:S04]  /*08c0*/  LDS R2, [R13+0x28] ;  /* 0x000028000d027984 */ /* 0x000e280000000800 */
[----:B------:R-:W1:Y:S01]  /*08d0*/  LDS R16, [R22+0x28] ;  /* 0x0000280016107984 */ /* 0x000e620000000800 */
[----:B---3--:R-:W-:-:S03]  /*08e0*/  FFMA R25, R8, R25, R24 ;  /* 0x0000001908197223 */ /* 0x008fc60000000018 */
[----:B------:R-:W-:Y:S01]  /*08f0*/  LDS R17, [R21+0x3c] ;  /* 0x00003c0015117984 */ /* 0x000fe20000000800 */
[----:B----4-:R-:W-:-:S03]  /*0900*/  FFMA R26, R8, R23, R26 ;  /* 0x00000017081a7223 */ /* 0x010fc6000000001a */
[----:B------:R-:W-:Y:S01]  /*0910*/  LDS R23, [R22+0x3c] ;  /* 0x00003c0016177984 */ /* 0x000fe20000000800 */
[----:B-----5:R-:W-:-:S03]  /*0920*/  FFMA R27, R8, R27, R10 ;  /* 0x0000001b081b7223 */ /* 0x020fc6000000000a */
[----:B------:R-:W2:Y:S04]  /*0930*/  LDS R10, [R13+0x3c] ;  /* 0x00003c000d0a7984 */ /* 0x000ea80000000800 */
[----:B------:R-:W3:Y:S04]  /*0940*/  LDS R15, [R20+0x3c] ;  /* 0x00003c00140f7984 */ /* 0x000ee80000000800 */
[----:B------:R-:W-:Y:S04]  /*0950*/  LDS R13, [R13+0x50] ;  /* 0x000050000d0d7984 */ /* 0x000fe80000000800 */
[----:B------:R-:W-:Y:S04]  /*0960*/  LDS R22, [R22+0x50] ;  /* 0x0000500016167984 */ /* 0x000fe80000000800 */
[----:B------:R-:W-:Y:S01]  /*0970*/  LDS R21, [R21+0x50] ;  /* 0x0000500015157984 */ /* 0x000fe20000000800 */
[C---:B0-----:R-:W-:Y:S01]  /*0980*/  FFMA R8, R2.reuse, R14, R25 ;  /* 0x0000000e02087223 */ /* 0x041fe20000000019 */
[----:B------:R-:W-:Y:S01]  /*0990*/  FFMA R14, R2, R29, R26 ;  /* 0x0000001d020e7223 */ /* 0x000fe2000000001a */
[----:B------:R-:W-:Y:S01]  /*09a0*/  IMAD R25, R0, 0x3, R3 ;  /* 0x0000000300197824 */ /* 0x000fe200078e0203 */
[----:B------:R-:W0:Y:S01]  /*09b0*/  LDC.64 R28, c[0x0][0x3d8] ;  /* 0x0000f600ff1c7b82 */ /* 0x000e220000000a00 */
[----:B-1----:R-:W-:-:S07]  /*09c0*/  FFMA R16, R2, R16, R27 ;  /* 0x0000001002107223 */ /* 0x002fce000000001b */
[----:B------:R-:W1:Y:S01]  /*09d0*/  LDC.64 R26, c[0x0][0x3e0] ;  /* 0x0000f800ff1a7b82 */ /* 0x000e620000000a00 */
[C---:B--2---:R-:W-:Y:S01]  /*09e0*/  FFMA R2, R10.reuse, R23, R16 ;  /* 0x000000170a027223 */ /* 0x044fe20000000010 */
[C---:B------:R-:W-:Y:S01]  /*09f0*/  FFMA R8, R10.reuse, R17, R8 ;  /* 0x000000110a087223 */ /* 0x040fe20000000008 */
[----:B------:R-:W-:Y:S05]  /*0a00*/  LDS R23, [R12+0xc] ;  /* 0x00000c000c177984 */ /* 0x000fea0000000800 */
[----:B------:R-:W2:Y:S01]  /*0a10*/  LDC.64 R16, c[0x0][0x3f0] ;  /* 0x0000fc00ff107b82 */ /* 0x000ea20000000a00 */
[----:B---3--:R-:W-:Y:S01]  /*0a20*/  FFMA R10, R10, R15, R14 ;  /* 0x0000000f0a0a7223 */ /* 0x008fe2000000000e */
[----:B------:R-:W-:Y:S01]  /*0a30*/  LDS R12, [R12+0x10] ;  /* 0x000010000c0c7984 */ /* 0x000fe20000000800 */
[----:B0-----:R-:W-:-:S05]  /*0a40*/  IMAD.WIDE R28, R25, 0x4, R28 ;  /* 0x00000004191c7825 */ /* 0x001fca00078e021c */
[----:B------:R-:W0:Y:S01]  /*0a50*/  LDC.64 R14, c[0x0][0x3e8] ;  /* 0x0000fa00ff0e7b82 */ /* 0x000e220000000a00 */
[----:B------:R3:W4:Y:S01]  /*0a60*/  LDG.E R0, desc[UR8][R28.64] ;  /* 0x000000081c007981 */ /* 0x000722000c1e1900 */
[----:B-1----:R-:W-:-:S05]  /*0a70*/  IMAD.WIDE R26, R25, 0x4, R26 ;  /* 0x00000004191a7825 */ /* 0x002fca00078e021a */
[----:B------:R1:W5:Y:S01]  /*0a80*/  LDG.E R24, desc[UR8][R26.64] ;  /* 0x000000081a187981 */ /* 0x000362000c1e1900 */
[----:B---3--:R-:W3:Y:S03]  /*0a90*/  LDC.64 R28, c[0x0][0x3f8] ;  /* 0x0000fe00ff1c7b82 */ /* 0x008ee60000000a00 */
[----:B-1----:R-:W1:Y:S01]  /*0aa0*/  LDS R27, [R9+0x3c] ;  /* 0x00003c00091b7984 */ /* 0x002e620000000800 */
[----:B---3--:R-:W-:-:S05]  /*0ab0*/  IMAD.WIDE R28, R25, 0x4, R28 ;  /* 0x00000004191c7825 */ /* 0x008fca00078e021c */
[----:B------:R3:W4:Y:S02]  /*0ac0*/  LDG.E R26, desc[UR8][R28.64] ;  /* 0x000000081c1a7981 */ /* 0x000724000c1e1900 */
[----:B---3--:R-:W3:Y:S01]  /*0ad0*/  LDC.64 R28, c[0x0][0x400] ;  /* 0x00010000ff1c7b82 */ /* 0x008ee20000000a00 */
[----:B--2---:R-:W-:-:S06]  /*0ae0*/  IMAD.WIDE R16, R25, 0x4, R16 ;  /* 0x0000000419107825 */ /* 0x004fcc00078e0210 */
[----:B------:R2:W5:Y:S01]  /*0af0*/  LDG.E R16, desc[UR8][R16.64] ;  /* 0x0000000810107981 */ /* 0x000562000c1e1900 */
[----:B0-----:R-:W-:-:S04]  /*0b00*/  IMAD.WIDE R14, R25, 0x4, R14 ;  /* 0x00000004190e7825 */ /* 0x001fc800078e020e */
[----:B-1----:R-:W-:Y:S02]  /*0b10*/  FFMA R23, R27, R23, R6 ;  /* 0x000000171b177223 */ /* 0x002fe40000000006 */
[----:B------:R-:W5:Y:S04]  /*0b20*/  LDG.E R14, desc[UR8][R14.64] ;  /* 0x000000080e0e7981 */ /* 0x000f68000c1e1900 */
[----:B--2---:R-:W0:Y:S04]  /*0b30*/  LDS R17, [R9+0x50] ;  /* 0x0000500009117984 */ /* 0x004e280000000800 */
[----:B------:R-:W-:Y:S01]  /*0b40*/  LDS R9, [R18+0x10] ;  /* 0x0000100012097984 */ /* 0x000fe20000000800 */
[----:B---3--:R-:W-:-:S05]  /*0b50*/  IMAD.WIDE R28, R25, 0x4, R28 ;  /* 0x00000004191c7825 */ /* 0x008fca00078e021c */
[----:B------:R1:W2:Y:S04]  /*0b60*/  LDG.E R6, desc[UR8][R28.64] ;  /* 0x000000081c067981 */ /* 0x0002a8000c1e1900 */
[----:B-1----:R-:W-:Y:S04]  /*0b70*/  LDS R29, [R20+0x50] ;  /* 0x00005000141d7984 */ /* 0x002fe80000000800 */
[----:B------:R-:W-:Y:S01]  /*0b80*/  LDS R28, [R19+0x10] ;  /* 0x00001000131c7984 */ /* 0x000fe20000000800 */
[----:B0-----:R-:W-:-:S03]  /*0b90*/  FFMA R15, R17, R12, R23 ;  /* 0x0000000c110f7223 */ /* 0x001fc60000000017 */
[----:B------:R-:W0:Y:S02]  /*0ba0*/  LDS R23, [R18+0xc] ;  /* 0x00000c0012177984 */ /* 0x000e240000000800 */
[----:B0-----:R-:W-:Y:S02]  /*0bb0*/  FFMA R4, R27, R23, R4 ;  /* 0x000000171b047223 */ /* 0x001fe40000000004 */
[----:B------:R0:W1:Y:S02]  /*0bc0*/  LDS R23, [R19+0xc] ;  /* 0x00000c0013177984 */ /* 0x0000640000000800 */
[----:B------:R-:W-:Y:S01]  /*0bd0*/  FFMA R9, R17, R9, R4 ;  /* 0x0000000911097223 */ /* 0x000fe20000000004 */
[----:B------:R-:W-:Y:S01]  /*0be0*/  FFMA R29, R13, R29, R10 ;  /* 0x0000001d0d1d7223 */ /* 0x000fe2000000000a */
[C---:B------:R-:W-:Y:S02]  /*0bf0*/  LEA R20, R11.reuse, UR7, 0x2 ;  /* 0x000000070b147c11 */ /* 0x040fe4000f8e10ff */
[----:B0-----:R-:W-:-:S02]  /*0c00*/  LEA R19, R11, UR10, 0x2 ;  /* 0x0000000a0b137c11 */ /* 0x001fc4000f8e10ff */
[----:B------:R-:W-:Y:S01]  /*0c10*/  LEA R11, R11, UR5, 0x2 ;  /* 0x000000050b0b7c11 */ /* 0x000fe2000f8e10ff */
[----:B-1----:R-:W-:Y:S01]  /*0c20*/  FFMA R4, R27, R23, R7 ;  /* 0x000000171b047223 */ /* 0x002fe20000000007 */
[C---:B------:R-:W-:Y:S01]  /*0c30*/  FFMA R23, R13.reuse, R22, R2 ;  /* 0x000000160d177223 */ /* 0x040fe20000000002 */
[----:B------:R-:W-:Y:S02]  /*0c40*/  FFMA R27, R13, R21, R8 ;  /* 0x000000150d1b7223 */ /* 0x000fe40000000008 */
[----:B------:R-:W-:Y:S01]  /*0c50*/  FFMA R7, R17, R28, R4 ;  /* 0x0000001c11077223 */ /* 0x000fe20000000004 */
[----:B------:R-:W-:Y:S01]  /*0c60*/  LDS R21, [R19] ;  /* 0x0000000013157984 */ /* 0x000fe20000000800 */
[-C--:B----4-:R-:W-:Y:S01]  /*0c70*/  FMUL R13, R23, R26.reuse ;  /* 0x0000001a170d7220 */ /* 0x090fe20000400000 */
[-C--:B------:R-:W-:Y:S01]  /*0c80*/  FMUL R10, R27, R26.reuse ;  /* 0x0000001a1b0a7220 */ /* 0x080fe20000400000 */
[----:B------:R-:W-:Y:S02]  /*0c90*/  FMUL R26, R29, R26 ;  /* 0x0000001a1d1a7220 */ /* 0x000fe40000400000 */
[-C--:B-----5:R-:W-:Y:S01]  /*0ca0*/  FFMA R8, R15, R24.reuse, R13 ;  /* 0x000000180f087223 */ /* 0x0a0fe2000000000d */
[-C--:B------:R-:W-:Y:S01]  /*0cb0*/  FFMA R10, R9, R24.reuse, R10 ;  /* 0x00000018090a7223 */ /* 0x080fe2000000000a */
[----:B------:R-:W-:Y:S01]  /*0cc0*/  FFMA R24, R7, R24, R26 ;  /* 0x0000001807187223 */ /* 0x000fe2000000001a */
[----:B------:R-:W0:Y:S01]  /*0cd0*/  LDC.64 R12, c[0x0][0x408] ;  /* 0x00010200ff0c7b82 */ /* 0x000e220000000a00 */
[-C--:B------:R-:W-:Y:S01]  /*0ce0*/  FMUL R4, R23, R16.reuse ;  /* 0x0000001017047220 */ /* 0x080fe20000400000 */
[-C--:B------:R-:W-:Y:S01]  /*0cf0*/  FMUL R2, R27, R16.reuse ;  /* 0x000000101b027220 */ /* 0x080fe20000400000 */
[----:B------:R-:W-:-:S02]  /*0d00*/  FMUL R18, R29, R16 ;  /* 0x000000101d127220 */ /* 0x000fc40000400000 */
[-C--:B------:R-:W-:Y:S01]  /*0d10*/  FFMA R4, R15, R0.reuse, R4 ;  /* 0x000000000f047223 */ /* 0x080fe20000000004 */
[-C--:B------:R-:W-:Y:S01]  /*0d20*/  FFMA R2, R9, R0.reuse, R2 ;  /* 0x0000000009027223 */ /* 0x080fe20000000002 */
[----:B------:R-:W-:Y:S01]  /*0d30*/  FFMA R18, R7, R0, R18 ;  /* 0x0000000007127223 */ /* 0x000fe20000000012 */
[----:B------:R-:W1:Y:S01]  /*0d40*/  LDC.64 R16, c[0x0][0x410] ;  /* 0x00010400ff107b82 */ /* 0x000e620000000a00 */
[-C--:B--2---:R-:W-:Y:S01]  /*0d50*/  FMUL R0, R23, R6.reuse ;  /* 0x0000000617007220 */ /* 0x084fe20000400000 */
[-C--:B------:R-:W-:Y:S01]  /*0d60*/  FMUL R26, R27, R6.reuse ;  /* 0x000000061b1a7220 */ /* 0x080fe20000400000 */
[----:B------:R-:W-:Y:S01]  /*0d70*/  FMUL R22, R29, R6 ;  /* 0x000000061d167220 */ /* 0x000fe20000400000 */
[----:B------:R-:W-:Y:S01]  /*0d80*/  LEA R6, R5, UR4, 0x2 ;  /* 0x0000000405067c11 */ /* 0x000fe2000f8e10ff */
[-C--:B------:R-:W-:Y:S01]  /*0d90*/  FFMA R15, R15, R14.reuse, R0 ;  /* 0x0000000e0f0f7223 */ /* 0x080fe20000000000 */
[----:B------:R-:W-:Y:S01]  /*0da0*/  LDS R5, [R20] ;  /* 0x0000000014057984 */ /* 0x000fe20000000800 */
[-C--:B------:R-:W-:Y:S01]  /*0db0*/  FFMA R9, R9, R14.reuse, R26 ;  /* 0x0000000e09097223 */ /* 0x080fe2000000001a */
[----:B------:R-:W2:Y:S01]  /*0dc0*/  LDC.64 R28, c[0x0][0x418] ;  /* 0x00010600ff1c7b82 */ /* 0x000ea20000000a00 */
[----:B0-----:R-:W-:Y:S01]  /*0dd0*/  IMAD.WIDE R12, R25, 0x4, R12 ;  /* 0x00000004190c7825 */ /* 0x001fe200078e020c */
[----:B------:R-:W0:Y:S03]  /*0de0*/  LDS R0, [R6] ;  /* 0x0000000006007984 */ /* 0x000e260000000800 */
[----:B------:R-:W-:Y:S01]  /*0df0*/  FFMA R14, R7, R14, R22 ;  /* 0x0000000e070e7223 */ /* 0x000fe20000000016 */
[----:B------:R-:W3:Y:S01]  /*0e00*/  LDCU UR4, c[0x0][0x3c4] ;  /* 0x00007880ff0477ac */ /* 0x000ee20008000800 */
[----:B------:R-:W-:Y:S04]  /*0e10*/  LDS R22, [R6+0x14] ;  /* 0x0000140006167984 */ /* 0x000fe80000000800 */
[----:B------:R-:W4:Y:S04]  /*0e20*/  LDS R23, [R20+0x64] ;  /* 0x0000640014177984 */ /* 0x000f280000000800 */
[----:B------:R-:W5:Y:S04]  /*0e30*/  LDS R7, [R11] ;  /* 0x000000000b077984 */ /* 0x000f680000000800 */
[----:B------:R-:W3:Y:S01]  /*0e40*/  LDS R27, [R19+0x64] ;  /* 0x00006400131b7984 */ /* 0x000ee20000000800 */
[----:B-1----:R-:W-:-:S03]  /*0e50*/  IMAD.WIDE R16, R25, 0x4, R16 ;  /* 0x0000000419107825 */ /* 0x002fc600078e0210 */
[----:B------:R1:W3:Y:S01]  /*0e60*/  LDG.E R13, desc[UR8][R12.64] ;  /* 0x000000080c0d7981 */ /* 0x0002e2000c1e1900 */
[----:B--2---:R-:W-:-:S03]  /*0e70*/  IMAD.WIDE R28, R25, 0x4, R28 ;  /* 0x00000004191c7825 */ /* 0x004fc600078e021c */
[----:B------:R-:W-:Y:S04]  /*0e80*/  LDS R25, [R19+0xc8] ;  /* 0x0000c80013197984 */ /* 0x000fe80000000800 */
[----:B------:R2:W3:Y:S04]  /*0e90*/  LDG.E R17, desc[UR8][R16.64] ;  /* 0x0000000810117981 */ /* 0x0004e8000c1e1900 */
[----:B-1----:R-:W-:Y:S04]  /*0ea0*/  LDS R12, [R20+0xc8] ;  /* 0x0000c800140c7984 */ /* 0x002fe80000000800 */
[----:B--2---:R-:W-:Y:S01]  /*0eb0*/  LDS R16, [R11+0x64] ;  /* 0x000064000b107984 */ /* 0x004fe20000000800 */
[----:B0-----:R-:W-:-:S04]  /*0ec0*/  FFMA R5, R0, R5, RZ ;  /* 0x0000000500057223 */ /* 0x001fc800000000ff */
[----:B----4-:R-:W-:Y:S01]  /*0ed0*/  FFMA R23, R22, R23, R5 ;  /* 0x0000001716177223 */ /* 0x010fe20000000005 */
[C---:B-----5:R-:W-:Y:S02]  /*0ee0*/  FFMA R5, R0.reuse, R7, RZ ;  /* 0x0000000700057223 */ /* 0x060fe400000000ff */
[----:B------:R-:W0:Y:S01]  /*0ef0*/  LDS R7, [R6+0x28] ;  /* 0x0000280006077984 */ /* 0x000e220000000800 */
[----:B------:R-:W-:-:S03]  /*0f00*/  FFMA R21, R0, R21, RZ ;  /* 0x0000001500157223 */ /* 0x000fc600000000ff */
[----:B------:R1:W2:Y:S01]  /*0f10*/  LDG.E R0, desc[UR8][R28.64] ;  /* 0x000000081c007981 */ /* 0x0002a2000c1e1900 */
[----:B---3--:R-:W-:-:S03]  /*0f20*/  FFMA R26, R22, R27, R21 ;  /* 0x0000001b161a7223 */ /* 0x008fc60000000015 */
[----:B------:R-:W3:Y:S04]  /*0f30*/  LDS R27, [R11+0xc8] ;  /* 0x0000c8000b1b7984 */ /* 0x000ee80000000800 */
[----:B------:R-:W-:Y:S04]  /*0f40*/  LDS R21, [R11+0x12c] ;  /* 0x00012c000b157984 */ /* 0x000fe80000000800 */
[----:B-1----:R-:W-:Y:S04]  /*0f50*/  LDS R28, [R19+0x12c] ;  /* 0x00012c00131c7984 */ /* 0x002fe80000000800 */
[----:B------:R-:W-:Y:S01]  /*0f60*/  LDS R11, [R11+0x190] ;  /* 0x000190000b0b7984 */ /* 0x000fe20000000800 */
[C---:B0-----:R-:W-:Y:S01]  /*0f70*/  FFMA R25, R7.reuse, R25, R26 ;  /* 0x0000001907197223 */ /* 0x041fe2000000001a */
[----:B------:R-:W-:-:S02]  /*0f80*/  FFMA R12, R7, R12, R23 ;  /* 0x0000000c070c7223 */ /* 0x000fc40000000017 */
[----:B------:R-:W0:Y:S04]  /*0f90*/  LDS R26, [R6+0x3c] ;  /* 0x00003c00061a7984 */ /* 0x000e280000000800 */
[----:B------:R-:W1:Y:S01]  /*0fa0*/  LDS R23, [R20+0x12c] ;  /* 0x00012c0014177984 */ /* 0x000e620000000800 */
[----:B------:R-:W-:-:S03]  /*0fb0*/  FFMA R22, R22, R16, R5 ;  /* 0x0000001016167223 */ /* 0x000fc60000000005 */
[----:B------:R4:W-:Y:S04]  /*0fc0*/  LDS R5, [R6+0x50] ;  /* 0x0000500006057984 */ /* 0x0009e80000000800 */
[----:B------:R-:W5:Y:S01]  /*0fd0*/  LDS R16, [R19+0x190] ;  /* 0x0001900013107984 */ /* 0x000f620000000800 */
[----:B---3--:R-:W-:Y:S02]  /*0fe0*/  FFMA R22, R7, R27, R22 ;  /* 0x0000001b07167223 */ /* 0x008fe40000000016 */
[----:B----4-:R-:W3:Y:S01]  /*0ff0*/  LDC.64 R6, c[0x0][0x3a0] ;  /* 0x0000e800ff067b82 */ /* 0x010ee20000000a00 */
[----:B------:R-:W4:Y:S01]  /*1000*/  LDS R20, [R20+0x190] ;  /* 0x0001900014147984 */ /* 0x000f220000000800 */
[----:B0-----:R-:W-:-:S06]  /*1010*/  FFMA R25, R26, R28, R25 ;  /* 0x0000001c1a197223 */ /* 0x001fcc0000000019 */
[----:B------:R-:W0:Y:S01]  /*1020*/  LDC.64 R28, c[0x0][0x398] ;  /* 0x0000e600ff1c7b82 */ /* 0x000e220000000a00 */
[C---:B-1----:R-:W-:Y:S01]  /*1030*/  FFMA R12, R26.reuse, R23, R12 ;  /* 0x000000171a0c7223 */ /* 0x042fe2000000000c */
[----:B------:R-:W-:-:S06]  /*1040*/  FFMA R26, R26, R21, R22 ;  /* 0x000000151a1a7223 */ /* 0x000fcc0000000016 */
[----:B------:R-:W1:Y:S01]  /*1050*/  LDC.64 R22, c[0x0][0x390] ;  /* 0x0000e400ff167b82 */ /* 0x000e620000000a00 */
[----:B---3--:R-:W-:-:S04]  /*1060*/  IMAD.WIDE R6, R3, 0x4, R6 ;  /* 0x0000000403067825 */ /* 0x008fc800078e0206 */
[----:B-----5:R-:W-:Y:S02]  /*1070*/  FFMA R25, R5, R16, R25 ;  /* 0x0000001005197223 */ /* 0x020fe40000000019 */
[----:B------:R3:W5:Y:S02]  /*1080*/  LDG.E R16, desc[UR8][R6.64] ;  /* 0x0000000806107981 */ /* 0x000764000c1e1900 */
[----:B---3--:R-:W3:Y:S01]  /*1090*/  LDC.64 R6, c[0x0][0x388] ;  /* 0x0000e200ff067b82 */ /* 0x008ee20000000a00 */
[----:B-1----:R-:W-:-:S05]  /*10a0*/  IMAD.WIDE R22, R3, 0x4, R22 ;  /* 0x0000000403167825 */ /* 0x002fca00078e0216 */
[----:B------:R1:W5:Y:S01]  /*10b0*/  LDG.E R19, desc[UR8][R22.64] ;  /* 0x0000000816137981 */ /* 0x000362000c1e1900 */
[----:B0-----:R-:W-:-:S05]  /*10c0*/  IMAD.WIDE R28, R3, 0x4, R28 ;  /* 0x00000004031c7825 */ /* 0x001fca00078e021c */
[----:B------:R0:W5:Y:S01]  /*10d0*/  LDG.E R21, desc[UR8][R28.64] ;  /* 0x000000081c157981 */ /* 0x000162000c1e1900 */
[----:B-1----:R-:W1:Y:S01]  /*10e0*/  LDC.64 R22, c[0x0][0x380] ;  /* 0x0000e000ff167b82 */ /* 0x002e620000000a00 */
[----:B---3--:R-:W-:-:S06]  /*10f0*/  IMAD.WIDE R6, R3, 0x4, R6 ;  /* 0x0000000403067825 */ /* 0x008fcc00078e0206 */
[----:B------:R-:W3:Y:S01]  /*1100*/  LDG.E R6, desc[UR8][R6.64] ;  /* 0x0000000806067981 */ /* 0x000ee2000c1e1900 */
[----:B0-----:R-:W0:Y:S01]  /*1110*/  LDC.64 R28, c[0x0][0x3b0] ;  /* 0x0000ec00ff1c7b82 */ /* 0x001e220000000a00 */
[----:B-1----:R-:W-:-:S05]  /*1120*/  IMAD.WIDE R22, R3, 0x4, R22 ;  /* 0x0000000403167825 */ /* 0x002fca00078e0216 */
[----:B------:R4:W3:Y:S01]  /*1130*/  LDG.E R27, desc[UR8][R22.64] ;  /* 0x00000008161b7981 */ /* 0x0008e2000c1e1900 */
[----:B0-----:R-:W-:-:S04]  /*1140*/  IMAD.WIDE R28, R3, 0x4, R28 ;  /* 0x00000004031c7825 */ /* 0x001fc800078e021c */
[C---:B----4-:R-:W-:Y:S02]  /*1150*/  FFMA R23, R5.reuse, R20, R12 ;  /* 0x0000001405177223 */ /* 0x050fe4000000000c */
[----:B------:R-:W4:Y:S01]  /*1160*/  LDG.E R12, desc[UR8][R28.64] ;  /* 0x000000081c0c7981 */ /* 0x000f22000c1e1900 */
[----:B------:R-:W-:Y:S01]  /*1170*/  FFMA R7, R5, R11, R26 ;  /* 0x0000000b05077223 */ /* 0x000fe2000000001a */
[----:B------:R-:W-:-:S03]  /*1180*/  FFMA R20, R25, R13, R4 ;  /* 0x0000000d19147223 */ /* 0x000fc60000000004 */
[----:B------:R-:W-:Y:S01]  /*1190*/  FFMA R18, R7, R13, R18 ;  /* 0x0000000d07127223 */ /* 0x000fe20000000012 */
[----:B------:R-:W0:Y:S01]  /*11a0*/  LDC.64 R4, c[0x0][0x3a8] ;  /* 0x0000ea00ff047b82 */ /* 0x000e220000000a00 */
[-C--:B------:R-:W-:Y:S01]  /*11b0*/  FFMA R8, R25, R17.reuse, R8 ;  /* 0x0000001119087223 */ /* 0x080fe20000000008 */
[----:B------:R-:W-:Y:S01]  /*11c0*/  FFMA R24, R7, R17, R24 ;  /* 0x0000001107187223 */ /* 0x000fe20000000018 */
[-C--:B--2---:R-:W-:Y:S01]  /*11d0*/  FFMA R25, R25, R0.reuse, R15 ;  /* 0x0000000019197223 */ /* 0x084fe2000000000f */
[C---:B------:R-:W-:Y:S01]  /*11e0*/  FFMA R15, R23.reuse, R13, R2 ;  /* 0x0000000d170f7223 */ /* 0x040fe20000000002 */
[C---:B------:R-:W-:Y:S01]  /*11f0*/  FFMA R13, R23.reuse, R17, R10 ;  /* 0x00000011170d7223 */ /* 0x040fe2000000000a */
[-C--:B------:R-:W-:Y:S01]  /*1200*/  FFMA R23, R23, R0.reuse, R9 ;  /* 0x0000000017177223 */ /* 0x080fe20000000009 */
[----:B------:R-:W-:Y:S02]  /*1210*/  FFMA R14, R7, R0, R14 ;  /* 0x00000000070e7223 */ /* 0x000fe4000000000e */
[----:B------:R-:W-:Y:S01]  /*1220*/  FADD R9, R20, R13 ;  /* 0x0000000d14097221 */ /* 0x000fe20000000000 */
[----:B------:R-:W-:-:S03]  /*1230*/  FADD R18, R25, R18 ;  /* 0x0000001219127221 */ /* 0x000fc60000000000 */
[----:B------:R-:W-:Y:S01]  /*1240*/  FADD R0, R14, R9 ;  /* 0x000000090e007221 */ /* 0x000fe20000000000 */
[----:B------:R-:W-:Y:S01]  /*1250*/  FMUL R18, R18, 0.5 ;  /* 0x3f00000012127820 */ /* 0x000fe20000400000 */
[----:B------:R-:W-:Y:S02]  /*1260*/  FADD R15, R8, R15 ;  /* 0x0000000f080f7221 */ /* 0x000fe40000000000 */
[----:B------:R-:W-:Y:S01]  /*1270*/  FMUL R0, R0, 0.3333333432674407959 ;  /* 0x3eaaaaab00007820 */ /* 0x000fe20000400000 */
[----:B------:R-:W1:Y:S01]  /*1280*/  LDC.64 R8, c[0x0][0x3b8] ;  /* 0x0000ee00ff087b82 */ /* 0x000e620000000a00 */
[----:B------:R-:W-:Y:S02]  /*1290*/  FMUL R2, R15, 0.5 ;  /* 0x3f0000000f027820 */ /* 0x000fe40000400000 */
[----:B------:R-:W-:Y:S01]  /*12a0*/  FADD R13, R13, -R0 ;  /* 0x800000000d0d7221 */ /* 0x000fe20000000000 */
[----:B------:R-:W-:Y:S01]  /*12b0*/  FADD R23, R23, R24 ;  /* 0x0000001817177221 */ /* 0x000fe20000000000 */
[----:B------:R-:W-:-:S03]  /*12c0*/  FADD R20, R20, -R0 ;  /* 0x8000000014147221 */ /* 0x000fc60000000000 */
[----:B------:R-:W-:Y:S01]  /*12d0*/  FMUL R23, R23, 0.5 ;  /* 0x3f00000017177820 */ /* 0x000fe20000400000 */
[----:B0-----:R-:W-:-:S06]  /*12e0*/  IMAD.WIDE R4, R3, 0x4, R4 ;  /* 0x0000000403047825 */ /* 0x001fcc00078e0204 */
[----:B------:R-:W2:Y:S01]  /*12f0*/  LDG.E R4, desc[UR8][R4.64] ;  /* 0x0000000804047981 */ /* 0x000ea2000c1e1900 */
[----:B-1----:R-:W-:-:S04]  /*1300*/  IMAD.WIDE R8, R3, 0x4, R8 ;  /* 0x0000000403087825 */ /* 0x002fc800078e0208 */
[----:B-----5:R-:W-:-:S04]  /*1310*/  FMUL R18, R21, R18 ;  /* 0x0000001215127220 */ /* 0x020fc80000400000 */
[----:B------:R-:W-:Y:S01]  /*1320*/  FFMA R19, R19, R2, R18 ;  /* 0x0000000213137223 */ /* 0x000fe20000000012 */
[----:B---3--:R-:W-:Y:S01]  /*1330*/  FMUL R2, R6, R13 ;  /* 0x0000000d06027220 */ /* 0x008fe20000400000 */
[----:B------:R-:W-:Y:S02]  /*1340*/  FADD R13, R20, R13 ;  /* 0x0000000d140d7221 */ /* 0x000fe40000000000 */
[----:B------:R-:W-:Y:S01]  /*1350*/  FFMA R19, R16, R23, R19 ;  /* 0x0000001710137223 */ /* 0x000fe20000000013 */
[----:B------:R-:W-:Y:S01]  /*1360*/  FADD R7, R6, R27 ;  /* 0x0000001b06077221 */ /* 0x000fe20000000000 */
[----:B------:R-:W-:-:S04]  /*1370*/  FFMA R2, R27, R20, R2 ;  /* 0x000000141b027223 */ /* 0x000fc80000000002 */
[----:B------:R-:W-:-:S04]  /*1380*/  FFMA R2, R7, R13, R2 ;  /* 0x0000000d07027223 */ /* 0x000fc80000000002 */
[----:B------:R-:W-:-:S04]  /*1390*/  FFMA R19, R19, 2, R2 ;  /* 0x4000000013137823 */ /* 0x000fc80000000002 */
[----:B----4-:R-:W-:-:S05]  /*13a0*/  FFMA R19, R19, UR4, R12 ;  /* 0x0000000413137c23 */ /* 0x010fca000800000c */
[----:B------:R-:W-:Y:S04]  /*13b0*/  STG.E desc[UR8][R28.64], R19 ;  /* 0x000000131c007986 */ /* 0x000fe8000c101908 */
[----:B------:R-:W3:Y:S01]  /*13c0*/  LDG.E R2, desc[UR8][R8.64] ;  /* 0x0000000808027981 */ /* 0x000ee2000c1e1900 */
[----:B--2---:R-:W-:-:S04]  /*13d0*/  FMUL R3, R4, 9 ;  /* 0x4110000004037820 */ /* 0x004fc80000400000 */
[----:B------:R-:W-:-:S04]  /*13e0*/  FMUL R3, R0, R3 ;  /* 0x0000000300037220 */ /* 0x000fc80000400000 */
[----:B---3--:R-:W-:-:S05]  /*13f0*/  FFMA R3, R3, UR4, R2 ;  /* 0x0000000403037c23 */ /* 0x008fca0008000002 */
[----:B------:R-:W-:Y:S01]  /*1400*/  STG.E desc[UR8][R8.64], R3 ;  /* 0x0000000308007986 */ /* 0x000fe2000c101908 */
[----:B------:R-:W-:Y:S05]  /*1410*/  EXIT ;  /* 0x000000000000794d */ /* 0x000fea0003800000 */
.L_x_2:
[----:B------:R-:W-:-:S00]  /*1420*/  BRA `(.L_x_2) ;  /* 0xfffffffc00fc7947 */ /* 0x000fc0000383ffff */
[----:B------:R-:W-:-:S00]  /*1430*/  NOP ;  /* 0x0000000000007918 */ /* 0x000fc00000000000 */
        /* <DEDUP_REMOVED lines=12> */
.L_x_3:


//--------------------- .nv.shared._Z27compute_iso_undo_att_kernelPfS_S_S_S_S_S_S_ifPiS_S_S_S_S_S_S_S_S_S_S_ --------------------------
	.section	.nv.shared._Z27compute_iso_undo_att_kernelPfS_S_S_S_S_S_S_ifPiS_S_S_S_S_S_S_S_S_S_S_,"aw",@nobits
	.sectionflags	@""
	.align	4
.nv.shared._Z27compute_iso_undo_att_kernelPfS_S_S_S_S_S_S_ifPiS_S_S_S_S_S_S_S_S_S_S_:
	.zero		2624


//--------------------- .nv.shared.reserved.0     --------------------------
	.section	.nv.shared.reserved.0,"aw",@nobits
	.weak		__nv_reservedSMEM_offset_0_alias
	.size		__nv_reservedSMEM_offset_0_alias, 0, 64
	.other		__nv_reservedSMEM_offset_0_alias,@"STO_CUDA_RESERVED_SHARED STV_DEFAULT"
__nv_reservedSMEM_offset_0_alias:
	.zero		0
	.zero		64


//--------------------- .nv.constant0._Z27compute_iso_undo_att_kernelPfS_S_S_S_S_S_S_ifPiS_S_S_S_S_S_S_S_S_S_S_ --------------------------
	.section	.nv.constant0._Z27compute_iso_undo_att_kernelPfS_S_S_S_S_S_S_ifPiS_S_S_S_S_S_S_S_S_S_S_,"a",@progbits
	.sectionflags	@""
	.align	4
.nv.constant0._Z27compute_iso_undo_att_kernelPfS_S_S_S_S_S_S_ifPiS_S_S_S_S_S_S_S_S_S_S_:
	.zero		1064


//--------------------- SYMBOLS --------------------------

	.type		.nv.reservedSmem.offset0,@object
	.size		.nv.reservedSmem.offset0,0x4
	.type		.nv.reservedSmem.cap,@object
	.size		.nv.reservedSmem.cap,0x4
